//
// Generated by NVIDIA NVVM Compiler
//
// Compiler Build ID: CL-36424714
// Cuda compilation tools, release 13.0, V13.0.88
// Based on NVVM 20.0.0
//

.version 9.0
.target sm_100
.address_size 64

	// .globl	_Z15patternBarchingPKiiiPi
.extern .func  (.param .b32 func_retval0) vprintf
(
	.param .b64 vprintf_param_0,
	.param .b64 vprintf_param_1
)
;
.global .align 1 .b8 $str[4] = {37, 100, 32};

.visible .entry _Z15patternBarchingPKiiiPi(
	.param .u64 .ptr .align 1 _Z15patternBarchingPKiiiPi_param_0,
	.param .u32 _Z15patternBarchingPKiiiPi_param_1,
	.param .u32 _Z15patternBarchingPKiiiPi_param_2,
	.param .u64 .ptr .align 1 _Z15patternBarchingPKiiiPi_param_3
)
{
	.local .align 16 .b8 	__local_depot0[496];
	.reg .b64 	%SP;
	.reg .b64 	%SPL;
	.reg .pred 	%p<334>;
	.reg .b32 	%r<1537>;
	.reg .b64 	%rd<378>;

	mov.u64 	%SPL, __local_depot0;
	cvta.local.u64 	%SP, %SPL;
	ld.param.u64 	%rd55, [_Z15patternBarchingPKiiiPi_param_0];
	ld.param.u32 	%r342, [_Z15patternBarchingPKiiiPi_param_1];
	cvta.to.global.u64 	%rd1, %rd55;
	add.u64 	%rd2, %SPL, 0;
	add.u64 	%rd3, %SPL, 160;
	add.u64 	%rd4, %SPL, 320;
	add.u64 	%rd5, %SPL, 480;
	mov.u32 	%r344, %ntid.x;
	mov.u32 	%r345, %ctaid.x;
	mov.u32 	%r346, %tid.x;
	mad.lo.s32 	%r1, %r344, %r345, %r346;
	sub.s32 	%r2, 600, %r342;
	setp.ge.s32 	%p1, %r1, %r2;
	@%p1 bra 	$L__BB0_197;
	setp.gt.s32 	%p2, %r342, 0;
	@%p2 bra 	$L__BB0_4;
	mov.b32 	%r1517, 0;
	mov.b32 	%r1509, 999;
$L__BB0_3:
	mul.lo.s32 	%r516, %r1517, 600;
	sub.s32 	%r517, %r516, %r342;
	add.s32 	%r518, %r517, 600;
	setp.lt.s32 	%p54, %r516, %r518;
	selp.b32 	%r519, 0, 999, %p54;
	add.s32 	%r1509, %r519, %r1509;
	add.s32 	%r1517, %r1517, 1;
	setp.eq.s32 	%p55, %r1517, 20;
	@%p55 bra 	$L__BB0_34;
	bra.uni 	$L__BB0_3;
$L__BB0_4:
	and.b32  	%r3, %r342, 15;
	setp.lt.u32 	%p3, %r342, 16;
	mov.b32 	%r1381, 0;
	@%p3 bra 	$L__BB0_7;
	and.b32  	%r1381, %r342, 2147483632;
	mov.b32 	%r1404, 0;
$L__BB0_6:
	.pragma "nounroll";
	add.s32 	%r349, %r1404, %r1;
	mul.wide.s32 	%rd60, %r349, 4;
	add.s64 	%rd61, %rd1, %rd60;
	ld.global.u32 	%r350, [%rd61];
	mul.wide.u32 	%rd62, %r1404, 4;
	add.s64 	%rd63, %rd2, %rd62;
	add.s64 	%rd64, %rd3, %rd62;
	ld.global.u32 	%r351, [%rd61+4];
	ld.global.u32 	%r352, [%rd61+8];
	ld.global.u32 	%r353, [%rd61+12];
	st.local.v4.u32 	[%rd63], {%r350, %r351, %r352, %r353};
	st.local.v4.u32 	[%rd64], {%r350, %r351, %r352, %r353};
	ld.global.u32 	%r354, [%rd61+16];
	ld.global.u32 	%r355, [%rd61+20];
	ld.global.u32 	%r356, [%rd61+24];
	ld.global.u32 	%r357, [%rd61+28];
	st.local.v4.u32 	[%rd63+16], {%r354, %r355, %r356, %r357};
	st.local.v4.u32 	[%rd64+16], {%r354, %r355, %r356, %r357};
	ld.global.u32 	%r358, [%rd61+32];
	ld.global.u32 	%r359, [%rd61+36];
	ld.global.u32 	%r360, [%rd61+40];
	ld.global.u32 	%r361, [%rd61+44];
	st.local.v4.u32 	[%rd63+32], {%r358, %r359, %r360, %r361};
	st.local.v4.u32 	[%rd64+32], {%r358, %r359, %r360, %r361};
	ld.global.u32 	%r362, [%rd61+48];
	ld.global.u32 	%r363, [%rd61+52];
	ld.global.u32 	%r364, [%rd61+56];
	ld.global.u32 	%r365, [%rd61+60];
	st.local.v4.u32 	[%rd63+48], {%r362, %r363, %r364, %r365};
	st.local.v4.u32 	[%rd64+48], {%r362, %r363, %r364, %r365};
	add.s32 	%r1404, %r1404, 16;
	setp.eq.s32 	%p4, %r1404, %r1381;
	@%p4 bra 	$L__BB0_7;
	bra.uni 	$L__BB0_6;
$L__BB0_7:
	setp.eq.s32 	%p5, %r3, 0;
	@%p5 bra 	$L__BB0_16;
	and.b32  	%r6, %r342, 7;
	setp.lt.u32 	%p6, %r3, 8;
	@%p6 bra 	$L__BB0_10;
	add.s32 	%r366, %r1381, %r1;
	mul.wide.s32 	%rd65, %r366, 4;
	add.s64 	%rd66, %rd1, %rd65;
	ld.global.u32 	%r367, [%rd66];
	mul.wide.u32 	%rd67, %r1381, 4;
	add.s64 	%rd68, %rd2, %rd67;
	st.local.u32 	[%rd68], %r367;
	add.s64 	%rd69, %rd3, %rd67;
	st.local.u32 	[%rd69], %r367;
	ld.global.u32 	%r368, [%rd66+4];
	st.local.u32 	[%rd68+4], %r368;
	st.local.u32 	[%rd69+4], %r368;
	ld.global.u32 	%r369, [%rd66+8];
	st.local.u32 	[%rd68+8], %r369;
	st.local.u32 	[%rd69+8], %r369;
	ld.global.u32 	%r370, [%rd66+12];
	st.local.u32 	[%rd68+12], %r370;
	st.local.u32 	[%rd69+12], %r370;
	ld.global.u32 	%r371, [%rd66+16];
	st.local.u32 	[%rd68+16], %r371;
	st.local.u32 	[%rd69+16], %r371;
	ld.global.u32 	%r372, [%rd66+20];
	st.local.u32 	[%rd68+20], %r372;
	st.local.u32 	[%rd69+20], %r372;
	ld.global.u32 	%r373, [%rd66+24];
	st.local.u32 	[%rd68+24], %r373;
	st.local.u32 	[%rd69+24], %r373;
	ld.global.u32 	%r374, [%rd66+28];
	st.local.u32 	[%rd68+28], %r374;
	st.local.u32 	[%rd69+28], %r374;
	add.s32 	%r1381, %r1381, 8;
$L__BB0_10:
	setp.eq.s32 	%p7, %r6, 0;
	@%p7 bra 	$L__BB0_16;
	and.b32  	%r9, %r342, 3;
	setp.lt.u32 	%p8, %r6, 4;
	@%p8 bra 	$L__BB0_13;
	add.s32 	%r375, %r1381, %r1;
	mul.wide.s32 	%rd70, %r375, 4;
	add.s64 	%rd71, %rd1, %rd70;
	ld.global.u32 	%r376, [%rd71];
	mul.wide.u32 	%rd72, %r1381, 4;
	add.s64 	%rd73, %rd2, %rd72;
	st.local.u32 	[%rd73], %r376;
	add.s64 	%rd74, %rd3, %rd72;
	st.local.u32 	[%rd74], %r376;
	ld.global.u32 	%r377, [%rd71+4];
	st.local.u32 	[%rd73+4], %r377;
	st.local.u32 	[%rd74+4], %r377;
	ld.global.u32 	%r378, [%rd71+8];
	st.local.u32 	[%rd73+8], %r378;
	st.local.u32 	[%rd74+8], %r378;
	ld.global.u32 	%r379, [%rd71+12];
	st.local.u32 	[%rd73+12], %r379;
	st.local.u32 	[%rd74+12], %r379;
	add.s32 	%r1381, %r1381, 4;
$L__BB0_13:
	setp.eq.s32 	%p9, %r9, 0;
	@%p9 bra 	$L__BB0_16;
	mov.b32 	%r1385, 0;
$L__BB0_15:
	.pragma "nounroll";
	add.s32 	%r381, %r1381, %r1;
	mul.wide.s32 	%rd75, %r381, 4;
	add.s64 	%rd76, %rd1, %rd75;
	ld.global.u32 	%r382, [%rd76];
	mul.wide.u32 	%rd77, %r1381, 4;
	add.s64 	%rd78, %rd2, %rd77;
	st.local.u32 	[%rd78], %r382;
	add.s64 	%rd79, %rd3, %rd77;
	st.local.u32 	[%rd79], %r382;
	add.s32 	%r1381, %r1381, 1;
	add.s32 	%r1385, %r1385, 1;
	setp.ne.s32 	%p10, %r1385, %r9;
	@%p10 bra 	$L__BB0_15;
$L__BB0_16:
	add.s32 	%r16, %r3, -1;
	and.b32  	%r17, %r342, 7;
	add.s32 	%r18, %r17, -1;
	and.b32  	%r19, %r342, 2147483632;
	and.b32  	%r20, %r342, 3;
	neg.s32 	%r21, %r19;
	add.s64 	%rd6, %rd2, 32;
	add.s64 	%rd7, %rd1, 32;
	mov.b32 	%r1388, 0;
	mov.b32 	%r1509, 999;
	mov.u32 	%r1386, %r2;
$L__BB0_17:
	mul.lo.s32 	%r1391, %r1388, 600;
	sub.s32 	%r26, %r1391, %r342;
	add.s32 	%r386, %r26, 600;
	setp.ge.s32 	%p11, %r1391, %r386;
	mov.b32 	%r1390, 999;
	@%p11 bra 	$L__BB0_33;
	mov.b32 	%r1390, 999;
$L__BB0_19:
	setp.lt.u32 	%p12, %r342, 16;
	mov.b32 	%r1403, 0;
	mov.u32 	%r1399, %r1403;
	@%p12 bra 	$L__BB0_22;
	mul.wide.u32 	%rd80, %r1391, 4;
	add.s64 	%rd373, %rd7, %rd80;
	mov.b32 	%r1403, 0;
	mov.u64 	%rd374, %rd6;
	mov.u32 	%r1392, %r21;
$L__BB0_21:
	.pragma "nounroll";
	ld.local.v4.u32 	{%r391, %r392, %r393, %r394}, [%rd374+-32];
	ld.global.u32 	%r395, [%rd373+-32];
	setp.ne.s32 	%p13, %r391, %r395;
	selp.u32 	%r396, 1, 0, %p13;
	add.s32 	%r397, %r1403, %r396;
	ld.global.u32 	%r398, [%rd373+-28];
	setp.ne.s32 	%p14, %r392, %r398;
	selp.u32 	%r399, 1, 0, %p14;
	add.s32 	%r400, %r397, %r399;
	ld.global.u32 	%r401, [%rd373+-24];
	setp.ne.s32 	%p15, %r393, %r401;
	selp.u32 	%r402, 1, 0, %p15;
	add.s32 	%r403, %r400, %r402;
	ld.global.u32 	%r404, [%rd373+-20];
	setp.ne.s32 	%p16, %r394, %r404;
	selp.u32 	%r405, 1, 0, %p16;
	add.s32 	%r406, %r403, %r405;
	ld.local.v4.u32 	{%r407, %r408, %r409, %r410}, [%rd374+-16];
	ld.global.u32 	%r411, [%rd373+-16];
	setp.ne.s32 	%p17, %r407, %r411;
	selp.u32 	%r412, 1, 0, %p17;
	add.s32 	%r413, %r406, %r412;
	ld.global.u32 	%r414, [%rd373+-12];
	setp.ne.s32 	%p18, %r408, %r414;
	selp.u32 	%r415, 1, 0, %p18;
	add.s32 	%r416, %r413, %r415;
	ld.global.u32 	%r417, [%rd373+-8];
	setp.ne.s32 	%p19, %r409, %r417;
	selp.u32 	%r418, 1, 0, %p19;
	add.s32 	%r419, %r416, %r418;
	ld.global.u32 	%r420, [%rd373+-4];
	setp.ne.s32 	%p20, %r410, %r420;
	selp.u32 	%r421, 1, 0, %p20;
	add.s32 	%r422, %r419, %r421;
	ld.local.v4.u32 	{%r423, %r424, %r425, %r426}, [%rd374];
	ld.global.u32 	%r427, [%rd373];
	setp.ne.s32 	%p21, %r423, %r427;
	selp.u32 	%r428, 1, 0, %p21;
	add.s32 	%r429, %r422, %r428;
	ld.global.u32 	%r430, [%rd373+4];
	setp.ne.s32 	%p22, %r424, %r430;
	selp.u32 	%r431, 1, 0, %p22;
	add.s32 	%r432, %r429, %r431;
	ld.global.u32 	%r433, [%rd373+8];
	setp.ne.s32 	%p23, %r425, %r433;
	selp.u32 	%r434, 1, 0, %p23;
	add.s32 	%r435, %r432, %r434;
	ld.global.u32 	%r436, [%rd373+12];
	setp.ne.s32 	%p24, %r426, %r436;
	selp.u32 	%r437, 1, 0, %p24;
	add.s32 	%r438, %r435, %r437;
	ld.local.v4.u32 	{%r439, %r440, %r441, %r442}, [%rd374+16];
	ld.global.u32 	%r443, [%rd373+16];
	setp.ne.s32 	%p25, %r439, %r443;
	selp.u32 	%r444, 1, 0, %p25;
	add.s32 	%r445, %r438, %r444;
	ld.global.u32 	%r446, [%rd373+20];
	setp.ne.s32 	%p26, %r440, %r446;
	selp.u32 	%r447, 1, 0, %p26;
	add.s32 	%r448, %r445, %r447;
	ld.global.u32 	%r449, [%rd373+24];
	setp.ne.s32 	%p27, %r441, %r449;
	selp.u32 	%r450, 1, 0, %p27;
	add.s32 	%r451, %r448, %r450;
	ld.global.u32 	%r452, [%rd373+28];
	setp.ne.s32 	%p28, %r442, %r452;
	selp.u32 	%r453, 1, 0, %p28;
	add.s32 	%r1403, %r451, %r453;
	add.s32 	%r1392, %r1392, 16;
	add.s64 	%rd374, %rd374, 64;
	add.s64 	%rd373, %rd373, 64;
	setp.ne.s32 	%p29, %r1392, 0;
	mov.u32 	%r1399, %r19;
	@%p29 bra 	$L__BB0_21;
$L__BB0_22:
	setp.eq.s32 	%p30, %r3, 0;
	@%p30 bra 	$L__BB0_32;
	setp.lt.u32 	%p31, %r16, 7;
	@%p31 bra 	$L__BB0_25;
	cvt.u64.u32 	%rd81, %r1399;
	mul.wide.u32 	%rd82, %r1399, 4;
	add.s64 	%rd83, %rd2, %rd82;
	ld.local.u32 	%r455, [%rd83];
	add.s32 	%r456, %r1399, %r1391;
	mul.wide.u32 	%rd84, %r456, 4;
	add.s64 	%rd85, %rd1, %rd84;
	ld.global.u32 	%r457, [%rd85];
	setp.ne.s32 	%p32, %r455, %r457;
	selp.u32 	%r458, 1, 0, %p32;
	add.s32 	%r459, %r1403, %r458;
	ld.local.u32 	%r460, [%rd83+4];
	cvt.u64.u32 	%rd86, %r1391;
	add.s64 	%rd87, %rd81, %rd86;
	shl.b64 	%rd88, %rd87, 2;
	add.s64 	%rd89, %rd1, %rd88;
	ld.global.u32 	%r461, [%rd89+4];
	setp.ne.s32 	%p33, %r460, %r461;
	selp.u32 	%r462, 1, 0, %p33;
	add.s32 	%r463, %r459, %r462;
	ld.local.u32 	%r464, [%rd83+8];
	ld.global.u32 	%r465, [%rd89+8];
	setp.ne.s32 	%p34, %r464, %r465;
	selp.u32 	%r466, 1, 0, %p34;
	add.s32 	%r467, %r463, %r466;
	ld.local.u32 	%r468, [%rd83+12];
	ld.global.u32 	%r469, [%rd89+12];
	setp.ne.s32 	%p35, %r468, %r469;
	selp.u32 	%r470, 1, 0, %p35;
	add.s32 	%r471, %r467, %r470;
	ld.local.u32 	%r472, [%rd83+16];
	ld.global.u32 	%r473, [%rd89+16];
	setp.ne.s32 	%p36, %r472, %r473;
	selp.u32 	%r474, 1, 0, %p36;
	add.s32 	%r475, %r471, %r474;
	ld.local.u32 	%r476, [%rd83+20];
	ld.global.u32 	%r477, [%rd89+20];
	setp.ne.s32 	%p37, %r476, %r477;
	selp.u32 	%r478, 1, 0, %p37;
	add.s32 	%r479, %r475, %r478;
	ld.local.u32 	%r480, [%rd83+24];
	ld.global.u32 	%r481, [%rd89+24];
	setp.ne.s32 	%p38, %r480, %r481;
	selp.u32 	%r482, 1, 0, %p38;
	add.s32 	%r483, %r479, %r482;
	ld.local.u32 	%r484, [%rd83+28];
	ld.global.u32 	%r485, [%rd89+28];
	setp.ne.s32 	%p39, %r484, %r485;
	selp.u32 	%r486, 1, 0, %p39;
	add.s32 	%r1403, %r483, %r486;
	add.s32 	%r1399, %r1399, 8;
$L__BB0_25:
	setp.eq.s32 	%p40, %r17, 0;
	@%p40 bra 	$L__BB0_32;
	setp.lt.u32 	%p41, %r18, 3;
	@%p41 bra 	$L__BB0_28;
	cvt.u64.u32 	%rd90, %r1399;
	mul.wide.u32 	%rd91, %r1399, 4;
	add.s64 	%rd92, %rd2, %rd91;
	ld.local.u32 	%r488, [%rd92];
	add.s32 	%r489, %r1399, %r1391;
	mul.wide.u32 	%rd93, %r489, 4;
	add.s64 	%rd94, %rd1, %rd93;
	ld.global.u32 	%r490, [%rd94];
	setp.ne.s32 	%p42, %r488, %r490;
	selp.u32 	%r491, 1, 0, %p42;
	add.s32 	%r492, %r1403, %r491;
	ld.local.u32 	%r493, [%rd92+4];
	cvt.u64.u32 	%rd95, %r1391;
	add.s64 	%rd96, %rd90, %rd95;
	shl.b64 	%rd97, %rd96, 2;
	add.s64 	%rd98, %rd1, %rd97;
	ld.global.u32 	%r494, [%rd98+4];
	setp.ne.s32 	%p43, %r493, %r494;
	selp.u32 	%r495, 1, 0, %p43;
	add.s32 	%r496, %r492, %r495;
	ld.local.u32 	%r497, [%rd92+8];
	ld.global.u32 	%r498, [%rd98+8];
	setp.ne.s32 	%p44, %r497, %r498;
	selp.u32 	%r499, 1, 0, %p44;
	add.s32 	%r500, %r496, %r499;
	ld.local.u32 	%r501, [%rd92+12];
	ld.global.u32 	%r502, [%rd98+12];
	setp.ne.s32 	%p45, %r501, %r502;
	selp.u32 	%r503, 1, 0, %p45;
	add.s32 	%r1403, %r500, %r503;
	add.s32 	%r1399, %r1399, 4;
$L__BB0_28:
	setp.eq.s32 	%p46, %r20, 0;
	@%p46 bra 	$L__BB0_32;
	setp.eq.s32 	%p47, %r20, 1;
	cvt.u64.u32 	%rd13, %r1399;
	mul.wide.u32 	%rd99, %r1399, 4;
	add.s64 	%rd14, %rd2, %rd99;
	ld.local.u32 	%r504, [%rd14];
	add.s32 	%r505, %r1399, %r1391;
	mul.wide.u32 	%rd100, %r505, 4;
	add.s64 	%rd101, %rd1, %rd100;
	ld.global.u32 	%r506, [%rd101];
	setp.ne.s32 	%p48, %r504, %r506;
	selp.u32 	%r507, 1, 0, %p48;
	add.s32 	%r1403, %r1403, %r507;
	@%p47 bra 	$L__BB0_32;
	setp.eq.s32 	%p49, %r20, 2;
	ld.local.u32 	%r508, [%rd14+4];
	cvt.u64.u32 	%rd102, %r1391;
	add.s64 	%rd103, %rd13, %rd102;
	shl.b64 	%rd104, %rd103, 2;
	add.s64 	%rd15, %rd1, %rd104;
	ld.global.u32 	%r509, [%rd15+4];
	setp.ne.s32 	%p50, %r508, %r509;
	selp.u32 	%r510, 1, 0, %p50;
	add.s32 	%r1403, %r1403, %r510;
	@%p49 bra 	$L__BB0_32;
	ld.local.u32 	%r511, [%rd14+8];
	ld.global.u32 	%r512, [%rd15+8];
	setp.ne.s32 	%p51, %r511, %r512;
	selp.u32 	%r513, 1, 0, %p51;
	add.s32 	%r1403, %r1403, %r513;
$L__BB0_32:
	min.s32 	%r1390, %r1403, %r1390;
	add.s32 	%r1391, %r1391, 1;
	setp.eq.s32 	%p52, %r1391, %r1386;
	@%p52 bra 	$L__BB0_33;
	bra.uni 	$L__BB0_19;
$L__BB0_33:
	add.s32 	%r1509, %r1390, %r1509;
	add.s32 	%r1388, %r1388, 1;
	add.s32 	%r1386, %r26, 1200;
	setp.eq.s32 	%p53, %r1388, 20;
	@%p53 bra 	$L__BB0_34;
	bra.uni 	$L__BB0_17;
$L__BB0_34:
	ld.param.u32 	%r1379, [_Z15patternBarchingPKiiiPi_param_2];
	setp.lt.s32 	%p56, %r342, 1;
	setp.lt.s32 	%p57, %r1379, 0;
	or.pred  	%p58, %p57, %p56;
	@%p58 bra 	$L__BB0_125;
	add.s32 	%r59, %r342, -1;
	and.b32  	%r60, %r342, 15;
	add.s32 	%r61, %r60, -1;
	and.b32  	%r62, %r342, 7;
	add.s32 	%r63, %r62, -1;
	and.b32  	%r64, %r342, 2147483632;
	and.b32  	%r65, %r342, 3;
	mov.b32 	%r1408, 0;
	mov.b32 	%r1432, 999;
$L__BB0_36:
	setp.lt.s32 	%p59, %r1432, %r1509;
	@%p59 bra 	$L__BB0_37;
	bra.uni 	$L__BB0_261;
$L__BB0_37:
	setp.lt.u32 	%p69, %r59, 15;
	mov.b32 	%r1511, 0;
	@%p69 bra 	$L__BB0_251;
	mov.b32 	%r1410, 0;
	bra.uni 	$L__BB0_250;
$L__BB0_39:
	mul.wide.u32 	%rd125, %r1412, 4;
	add.s64 	%rd20, %rd4, %rd125;
	ld.local.u32 	%r75, [%rd20];
	setp.eq.s32 	%p78, %r75, 0;
	@%p78 bra 	$L__BB0_60;
	mov.b32 	%r1414, 0;
	st.local.u32 	[%rd20], %r1414;
	mov.u32 	%r1413, %r2;
	mov.u32 	%r1415, %r1414;
$L__BB0_41:
	mul.lo.s32 	%r1417, %r1415, 600;
	sub.s32 	%r80, %r1417, %r342;
	add.s32 	%r591, %r80, 600;
	setp.ge.s32 	%p79, %r1417, %r591;
	mov.b32 	%r1430, 999;
	@%p79 bra 	$L__BB0_57;
	mov.b32 	%r1430, 999;
$L__BB0_43:
	setp.lt.u32 	%p80, %r59, 15;
	mov.b32 	%r1429, 0;
	mov.u32 	%r1425, %r1429;
	@%p80 bra 	$L__BB0_46;
	mov.b32 	%r1429, 0;
	mov.u32 	%r1419, %r1429;
$L__BB0_45:
	.pragma "nounroll";
	mul.wide.u32 	%rd126, %r1419, 4;
	add.s64 	%rd127, %rd4, %rd126;
	ld.local.v4.u32 	{%r596, %r597, %r598, %r599}, [%rd127];
	add.s32 	%r600, %r1419, %r1417;
	mul.wide.u32 	%rd128, %r600, 4;
	add.s64 	%rd129, %rd1, %rd128;
	ld.global.u32 	%r601, [%rd129];
	setp.ne.s32 	%p81, %r596, %r601;
	selp.u32 	%r602, 1, 0, %p81;
	add.s32 	%r603, %r1429, %r602;
	ld.global.u32 	%r604, [%rd129+4];
	setp.ne.s32 	%p82, %r597, %r604;
	selp.u32 	%r605, 1, 0, %p82;
	add.s32 	%r606, %r603, %r605;
	ld.global.u32 	%r607, [%rd129+8];
	setp.ne.s32 	%p83, %r598, %r607;
	selp.u32 	%r608, 1, 0, %p83;
	add.s32 	%r609, %r606, %r608;
	ld.global.u32 	%r610, [%rd129+12];
	setp.ne.s32 	%p84, %r599, %r610;
	selp.u32 	%r611, 1, 0, %p84;
	add.s32 	%r612, %r609, %r611;
	ld.local.v4.u32 	{%r613, %r614, %r615, %r616}, [%rd127+16];
	ld.global.u32 	%r617, [%rd129+16];
	setp.ne.s32 	%p85, %r613, %r617;
	selp.u32 	%r618, 1, 0, %p85;
	add.s32 	%r619, %r612, %r618;
	ld.global.u32 	%r620, [%rd129+20];
	setp.ne.s32 	%p86, %r614, %r620;
	selp.u32 	%r621, 1, 0, %p86;
	add.s32 	%r622, %r619, %r621;
	ld.global.u32 	%r623, [%rd129+24];
	setp.ne.s32 	%p87, %r615, %r623;
	selp.u32 	%r624, 1, 0, %p87;
	add.s32 	%r625, %r622, %r624;
	ld.global.u32 	%r626, [%rd129+28];
	setp.ne.s32 	%p88, %r616, %r626;
	selp.u32 	%r627, 1, 0, %p88;
	add.s32 	%r628, %r625, %r627;
	ld.local.v4.u32 	{%r629, %r630, %r631, %r632}, [%rd127+32];
	ld.global.u32 	%r633, [%rd129+32];
	setp.ne.s32 	%p89, %r629, %r633;
	selp.u32 	%r634, 1, 0, %p89;
	add.s32 	%r635, %r628, %r634;
	ld.global.u32 	%r636, [%rd129+36];
	setp.ne.s32 	%p90, %r630, %r636;
	selp.u32 	%r637, 1, 0, %p90;
	add.s32 	%r638, %r635, %r637;
	ld.global.u32 	%r639, [%rd129+40];
	setp.ne.s32 	%p91, %r631, %r639;
	selp.u32 	%r640, 1, 0, %p91;
	add.s32 	%r641, %r638, %r640;
	ld.global.u32 	%r642, [%rd129+44];
	setp.ne.s32 	%p92, %r632, %r642;
	selp.u32 	%r643, 1, 0, %p92;
	add.s32 	%r644, %r641, %r643;
	ld.local.v4.u32 	{%r645, %r646, %r647, %r648}, [%rd127+48];
	ld.global.u32 	%r649, [%rd129+48];
	setp.ne.s32 	%p93, %r645, %r649;
	selp.u32 	%r650, 1, 0, %p93;
	add.s32 	%r651, %r644, %r650;
	ld.global.u32 	%r652, [%rd129+52];
	setp.ne.s32 	%p94, %r646, %r652;
	selp.u32 	%r653, 1, 0, %p94;
	add.s32 	%r654, %r651, %r653;
	ld.global.u32 	%r655, [%rd129+56];
	setp.ne.s32 	%p95, %r647, %r655;
	selp.u32 	%r656, 1, 0, %p95;
	add.s32 	%r657, %r654, %r656;
	ld.global.u32 	%r658, [%rd129+60];
	setp.ne.s32 	%p96, %r648, %r658;
	selp.u32 	%r659, 1, 0, %p96;
	add.s32 	%r1429, %r657, %r659;
	add.s32 	%r1419, %r1419, 16;
	setp.ne.s32 	%p97, %r1419, %r64;
	mov.u32 	%r1425, %r64;
	@%p97 bra 	$L__BB0_45;
$L__BB0_46:
	setp.eq.s32 	%p98, %r60, 0;
	@%p98 bra 	$L__BB0_56;
	setp.lt.u32 	%p99, %r61, 7;
	@%p99 bra 	$L__BB0_49;
	cvt.u64.u32 	%rd130, %r1425;
	mul.wide.u32 	%rd131, %r1425, 4;
	add.s64 	%rd132, %rd4, %rd131;
	ld.local.u32 	%r661, [%rd132];
	add.s32 	%r662, %r1425, %r1417;
	mul.wide.u32 	%rd133, %r662, 4;
	add.s64 	%rd134, %rd1, %rd133;
	ld.global.u32 	%r663, [%rd134];
	setp.ne.s32 	%p100, %r661, %r663;
	selp.u32 	%r664, 1, 0, %p100;
	add.s32 	%r665, %r1429, %r664;
	ld.local.u32 	%r666, [%rd132+4];
	cvt.u64.u32 	%rd135, %r1417;
	add.s64 	%rd136, %rd130, %rd135;
	shl.b64 	%rd137, %rd136, 2;
	add.s64 	%rd138, %rd1, %rd137;
	ld.global.u32 	%r667, [%rd138+4];
	setp.ne.s32 	%p101, %r666, %r667;
	selp.u32 	%r668, 1, 0, %p101;
	add.s32 	%r669, %r665, %r668;
	ld.local.u32 	%r670, [%rd132+8];
	ld.global.u32 	%r671, [%rd138+8];
	setp.ne.s32 	%p102, %r670, %r671;
	selp.u32 	%r672, 1, 0, %p102;
	add.s32 	%r673, %r669, %r672;
	ld.local.u32 	%r674, [%rd132+12];
	ld.global.u32 	%r675, [%rd138+12];
	setp.ne.s32 	%p103, %r674, %r675;
	selp.u32 	%r676, 1, 0, %p103;
	add.s32 	%r677, %r673, %r676;
	ld.local.u32 	%r678, [%rd132+16];
	ld.global.u32 	%r679, [%rd138+16];
	setp.ne.s32 	%p104, %r678, %r679;
	selp.u32 	%r680, 1, 0, %p104;
	add.s32 	%r681, %r677, %r680;
	ld.local.u32 	%r682, [%rd132+20];
	ld.global.u32 	%r683, [%rd138+20];
	setp.ne.s32 	%p105, %r682, %r683;
	selp.u32 	%r684, 1, 0, %p105;
	add.s32 	%r685, %r681, %r684;
	ld.local.u32 	%r686, [%rd132+24];
	ld.global.u32 	%r687, [%rd138+24];
	setp.ne.s32 	%p106, %r686, %r687;
	selp.u32 	%r688, 1, 0, %p106;
	add.s32 	%r689, %r685, %r688;
	ld.local.u32 	%r690, [%rd132+28];
	ld.global.u32 	%r691, [%rd138+28];
	setp.ne.s32 	%p107, %r690, %r691;
	selp.u32 	%r692, 1, 0, %p107;
	add.s32 	%r1429, %r689, %r692;
	add.s32 	%r1425, %r1425, 8;
$L__BB0_49:
	setp.eq.s32 	%p108, %r62, 0;
	@%p108 bra 	$L__BB0_56;
	setp.lt.u32 	%p109, %r63, 3;
	@%p109 bra 	$L__BB0_52;
	cvt.u64.u32 	%rd139, %r1425;
	mul.wide.u32 	%rd140, %r1425, 4;
	add.s64 	%rd141, %rd4, %rd140;
	ld.local.u32 	%r694, [%rd141];
	add.s32 	%r695, %r1425, %r1417;
	mul.wide.u32 	%rd142, %r695, 4;
	add.s64 	%rd143, %rd1, %rd142;
	ld.global.u32 	%r696, [%rd143];
	setp.ne.s32 	%p110, %r694, %r696;
	selp.u32 	%r697, 1, 0, %p110;
	add.s32 	%r698, %r1429, %r697;
	ld.local.u32 	%r699, [%rd141+4];
	cvt.u64.u32 	%rd144, %r1417;
	add.s64 	%rd145, %rd139, %rd144;
	shl.b64 	%rd146, %rd145, 2;
	add.s64 	%rd147, %rd1, %rd146;
	ld.global.u32 	%r700, [%rd147+4];
	setp.ne.s32 	%p111, %r699, %r700;
	selp.u32 	%r701, 1, 0, %p111;
	add.s32 	%r702, %r698, %r701;
	ld.local.u32 	%r703, [%rd141+8];
	ld.global.u32 	%r704, [%rd147+8];
	setp.ne.s32 	%p112, %r703, %r704;
	selp.u32 	%r705, 1, 0, %p112;
	add.s32 	%r706, %r702, %r705;
	ld.local.u32 	%r707, [%rd141+12];
	ld.global.u32 	%r708, [%rd147+12];
	setp.ne.s32 	%p113, %r707, %r708;
	selp.u32 	%r709, 1, 0, %p113;
	add.s32 	%r1429, %r706, %r709;
	add.s32 	%r1425, %r1425, 4;
$L__BB0_52:
	setp.eq.s32 	%p114, %r65, 0;
	@%p114 bra 	$L__BB0_56;
	setp.eq.s32 	%p115, %r65, 1;
	cvt.u64.u32 	%rd21, %r1425;
	mul.wide.u32 	%rd148, %r1425, 4;
	add.s64 	%rd22, %rd4, %rd148;
	ld.local.u32 	%r710, [%rd22];
	add.s32 	%r711, %r1425, %r1417;
	mul.wide.u32 	%rd149, %r711, 4;
	add.s64 	%rd150, %rd1, %rd149;
	ld.global.u32 	%r712, [%rd150];
	setp.ne.s32 	%p116, %r710, %r712;
	selp.u32 	%r713, 1, 0, %p116;
	add.s32 	%r1429, %r1429, %r713;
	@%p115 bra 	$L__BB0_56;
	setp.eq.s32 	%p117, %r65, 2;
	ld.local.u32 	%r714, [%rd22+4];
	cvt.u64.u32 	%rd151, %r1417;
	add.s64 	%rd152, %rd21, %rd151;
	shl.b64 	%rd153, %rd152, 2;
	add.s64 	%rd23, %rd1, %rd153;
	ld.global.u32 	%r715, [%rd23+4];
	setp.ne.s32 	%p118, %r714, %r715;
	selp.u32 	%r716, 1, 0, %p118;
	add.s32 	%r1429, %r1429, %r716;
	@%p117 bra 	$L__BB0_56;
	ld.local.u32 	%r717, [%rd22+8];
	ld.global.u32 	%r718, [%rd23+8];
	setp.ne.s32 	%p119, %r717, %r718;
	selp.u32 	%r719, 1, 0, %p119;
	add.s32 	%r1429, %r1429, %r719;
$L__BB0_56:
	min.s32 	%r1430, %r1429, %r1430;
	add.s32 	%r1417, %r1417, 1;
	setp.ne.s32 	%p120, %r1417, %r1413;
	@%p120 bra 	$L__BB0_43;
$L__BB0_57:
	add.s32 	%r1414, %r1430, %r1414;
	add.s32 	%r1415, %r1415, 1;
	add.s32 	%r1413, %r80, 1200;
	setp.ne.s32 	%p121, %r1415, 20;
	@%p121 bra 	$L__BB0_41;
	setp.lt.s32 	%p122, %r1414, %r1432;
	@%p122 bra 	$L__BB0_237;
$L__BB0_59:
	st.local.u32 	[%rd20], %r75;
$L__BB0_60:
	setp.eq.s32 	%p132, %r75, 1;
	@%p132 bra 	$L__BB0_81;
	mov.b32 	%r754, 1;
	st.local.u32 	[%rd20], %r754;
	mov.b32 	%r1435, 0;
	mov.u32 	%r1434, %r2;
	mov.u32 	%r1436, %r1435;
$L__BB0_62:
	mul.lo.s32 	%r1438, %r1436, 600;
	sub.s32 	%r118, %r1438, %r342;
	add.s32 	%r756, %r118, 600;
	setp.ge.s32 	%p133, %r1438, %r756;
	mov.b32 	%r1451, 999;
	@%p133 bra 	$L__BB0_78;
	mov.b32 	%r1451, 999;
$L__BB0_64:
	setp.lt.u32 	%p134, %r59, 15;
	mov.b32 	%r1450, 0;
	mov.u32 	%r1446, %r1450;
	@%p134 bra 	$L__BB0_67;
	mov.b32 	%r1450, 0;
	mov.u32 	%r1440, %r1450;
$L__BB0_66:
	.pragma "nounroll";
	mul.wide.u32 	%rd164, %r1440, 4;
	add.s64 	%rd165, %rd4, %rd164;
	ld.local.v4.u32 	{%r761, %r762, %r763, %r764}, [%rd165];
	add.s32 	%r765, %r1440, %r1438;
	mul.wide.u32 	%rd166, %r765, 4;
	add.s64 	%rd167, %rd1, %rd166;
	ld.global.u32 	%r766, [%rd167];
	setp.ne.s32 	%p135, %r761, %r766;
	selp.u32 	%r767, 1, 0, %p135;
	add.s32 	%r768, %r1450, %r767;
	ld.global.u32 	%r769, [%rd167+4];
	setp.ne.s32 	%p136, %r762, %r769;
	selp.u32 	%r770, 1, 0, %p136;
	add.s32 	%r771, %r768, %r770;
	ld.global.u32 	%r772, [%rd167+8];
	setp.ne.s32 	%p137, %r763, %r772;
	selp.u32 	%r773, 1, 0, %p137;
	add.s32 	%r774, %r771, %r773;
	ld.global.u32 	%r775, [%rd167+12];
	setp.ne.s32 	%p138, %r764, %r775;
	selp.u32 	%r776, 1, 0, %p138;
	add.s32 	%r777, %r774, %r776;
	ld.local.v4.u32 	{%r778, %r779, %r780, %r781}, [%rd165+16];
	ld.global.u32 	%r782, [%rd167+16];
	setp.ne.s32 	%p139, %r778, %r782;
	selp.u32 	%r783, 1, 0, %p139;
	add.s32 	%r784, %r777, %r783;
	ld.global.u32 	%r785, [%rd167+20];
	setp.ne.s32 	%p140, %r779, %r785;
	selp.u32 	%r786, 1, 0, %p140;
	add.s32 	%r787, %r784, %r786;
	ld.global.u32 	%r788, [%rd167+24];
	setp.ne.s32 	%p141, %r780, %r788;
	selp.u32 	%r789, 1, 0, %p141;
	add.s32 	%r790, %r787, %r789;
	ld.global.u32 	%r791, [%rd167+28];
	setp.ne.s32 	%p142, %r781, %r791;
	selp.u32 	%r792, 1, 0, %p142;
	add.s32 	%r793, %r790, %r792;
	ld.local.v4.u32 	{%r794, %r795, %r796, %r797}, [%rd165+32];
	ld.global.u32 	%r798, [%rd167+32];
	setp.ne.s32 	%p143, %r794, %r798;
	selp.u32 	%r799, 1, 0, %p143;
	add.s32 	%r800, %r793, %r799;
	ld.global.u32 	%r801, [%rd167+36];
	setp.ne.s32 	%p144, %r795, %r801;
	selp.u32 	%r802, 1, 0, %p144;
	add.s32 	%r803, %r800, %r802;
	ld.global.u32 	%r804, [%rd167+40];
	setp.ne.s32 	%p145, %r796, %r804;
	selp.u32 	%r805, 1, 0, %p145;
	add.s32 	%r806, %r803, %r805;
	ld.global.u32 	%r807, [%rd167+44];
	setp.ne.s32 	%p146, %r797, %r807;
	selp.u32 	%r808, 1, 0, %p146;
	add.s32 	%r809, %r806, %r808;
	ld.local.v4.u32 	{%r810, %r811, %r812, %r813}, [%rd165+48];
	ld.global.u32 	%r814, [%rd167+48];
	setp.ne.s32 	%p147, %r810, %r814;
	selp.u32 	%r815, 1, 0, %p147;
	add.s32 	%r816, %r809, %r815;
	ld.global.u32 	%r817, [%rd167+52];
	setp.ne.s32 	%p148, %r811, %r817;
	selp.u32 	%r818, 1, 0, %p148;
	add.s32 	%r819, %r816, %r818;
	ld.global.u32 	%r820, [%rd167+56];
	setp.ne.s32 	%p149, %r812, %r820;
	selp.u32 	%r821, 1, 0, %p149;
	add.s32 	%r822, %r819, %r821;
	ld.global.u32 	%r823, [%rd167+60];
	setp.ne.s32 	%p150, %r813, %r823;
	selp.u32 	%r824, 1, 0, %p150;
	add.s32 	%r1450, %r822, %r824;
	add.s32 	%r1440, %r1440, 16;
	setp.ne.s32 	%p151, %r1440, %r64;
	mov.u32 	%r1446, %r64;
	@%p151 bra 	$L__BB0_66;
$L__BB0_67:
	setp.eq.s32 	%p152, %r60, 0;
	@%p152 bra 	$L__BB0_77;
	setp.lt.u32 	%p153, %r61, 7;
	@%p153 bra 	$L__BB0_70;
	cvt.u64.u32 	%rd168, %r1446;
	mul.wide.u32 	%rd169, %r1446, 4;
	add.s64 	%rd170, %rd4, %rd169;
	ld.local.u32 	%r826, [%rd170];
	add.s32 	%r827, %r1446, %r1438;
	mul.wide.u32 	%rd171, %r827, 4;
	add.s64 	%rd172, %rd1, %rd171;
	ld.global.u32 	%r828, [%rd172];
	setp.ne.s32 	%p154, %r826, %r828;
	selp.u32 	%r829, 1, 0, %p154;
	add.s32 	%r830, %r1450, %r829;
	ld.local.u32 	%r831, [%rd170+4];
	cvt.u64.u32 	%rd173, %r1438;
	add.s64 	%rd174, %rd168, %rd173;
	shl.b64 	%rd175, %rd174, 2;
	add.s64 	%rd176, %rd1, %rd175;
	ld.global.u32 	%r832, [%rd176+4];
	setp.ne.s32 	%p155, %r831, %r832;
	selp.u32 	%r833, 1, 0, %p155;
	add.s32 	%r834, %r830, %r833;
	ld.local.u32 	%r835, [%rd170+8];
	ld.global.u32 	%r836, [%rd176+8];
	setp.ne.s32 	%p156, %r835, %r836;
	selp.u32 	%r837, 1, 0, %p156;
	add.s32 	%r838, %r834, %r837;
	ld.local.u32 	%r839, [%rd170+12];
	ld.global.u32 	%r840, [%rd176+12];
	setp.ne.s32 	%p157, %r839, %r840;
	selp.u32 	%r841, 1, 0, %p157;
	add.s32 	%r842, %r838, %r841;
	ld.local.u32 	%r843, [%rd170+16];
	ld.global.u32 	%r844, [%rd176+16];
	setp.ne.s32 	%p158, %r843, %r844;
	selp.u32 	%r845, 1, 0, %p158;
	add.s32 	%r846, %r842, %r845;
	ld.local.u32 	%r847, [%rd170+20];
	ld.global.u32 	%r848, [%rd176+20];
	setp.ne.s32 	%p159, %r847, %r848;
	selp.u32 	%r849, 1, 0, %p159;
	add.s32 	%r850, %r846, %r849;
	ld.local.u32 	%r851, [%rd170+24];
	ld.global.u32 	%r852, [%rd176+24];
	setp.ne.s32 	%p160, %r851, %r852;
	selp.u32 	%r853, 1, 0, %p160;
	add.s32 	%r854, %r850, %r853;
	ld.local.u32 	%r855, [%rd170+28];
	ld.global.u32 	%r856, [%rd176+28];
	setp.ne.s32 	%p161, %r855, %r856;
	selp.u32 	%r857, 1, 0, %p161;
	add.s32 	%r1450, %r854, %r857;
	add.s32 	%r1446, %r1446, 8;
$L__BB0_70:
	setp.eq.s32 	%p162, %r62, 0;
	@%p162 bra 	$L__BB0_77;
	setp.lt.u32 	%p163, %r63, 3;
	@%p163 bra 	$L__BB0_73;
	cvt.u64.u32 	%rd177, %r1446;
	mul.wide.u32 	%rd178, %r1446, 4;
	add.s64 	%rd179, %rd4, %rd178;
	ld.local.u32 	%r859, [%rd179];
	add.s32 	%r860, %r1446, %r1438;
	mul.wide.u32 	%rd180, %r860, 4;
	add.s64 	%rd181, %rd1, %rd180;
	ld.global.u32 	%r861, [%rd181];
	setp.ne.s32 	%p164, %r859, %r861;
	selp.u32 	%r862, 1, 0, %p164;
	add.s32 	%r863, %r1450, %r862;
	ld.local.u32 	%r864, [%rd179+4];
	cvt.u64.u32 	%rd182, %r1438;
	add.s64 	%rd183, %rd177, %rd182;
	shl.b64 	%rd184, %rd183, 2;
	add.s64 	%rd185, %rd1, %rd184;
	ld.global.u32 	%r865, [%rd185+4];
	setp.ne.s32 	%p165, %r864, %r865;
	selp.u32 	%r866, 1, 0, %p165;
	add.s32 	%r867, %r863, %r866;
	ld.local.u32 	%r868, [%rd179+8];
	ld.global.u32 	%r869, [%rd185+8];
	setp.ne.s32 	%p166, %r868, %r869;
	selp.u32 	%r870, 1, 0, %p166;
	add.s32 	%r871, %r867, %r870;
	ld.local.u32 	%r872, [%rd179+12];
	ld.global.u32 	%r873, [%rd185+12];
	setp.ne.s32 	%p167, %r872, %r873;
	selp.u32 	%r874, 1, 0, %p167;
	add.s32 	%r1450, %r871, %r874;
	add.s32 	%r1446, %r1446, 4;
$L__BB0_73:
	setp.eq.s32 	%p168, %r65, 0;
	@%p168 bra 	$L__BB0_77;
	setp.eq.s32 	%p169, %r65, 1;
	cvt.u64.u32 	%rd24, %r1446;
	mul.wide.u32 	%rd186, %r1446, 4;
	add.s64 	%rd25, %rd4, %rd186;
	ld.local.u32 	%r875, [%rd25];
	add.s32 	%r876, %r1446, %r1438;
	mul.wide.u32 	%rd187, %r876, 4;
	add.s64 	%rd188, %rd1, %rd187;
	ld.global.u32 	%r877, [%rd188];
	setp.ne.s32 	%p170, %r875, %r877;
	selp.u32 	%r878, 1, 0, %p170;
	add.s32 	%r1450, %r1450, %r878;
	@%p169 bra 	$L__BB0_77;
	setp.eq.s32 	%p171, %r65, 2;
	ld.local.u32 	%r879, [%rd25+4];
	cvt.u64.u32 	%rd189, %r1438;
	add.s64 	%rd190, %rd24, %rd189;
	shl.b64 	%rd191, %rd190, 2;
	add.s64 	%rd26, %rd1, %rd191;
	ld.global.u32 	%r880, [%rd26+4];
	setp.ne.s32 	%p172, %r879, %r880;
	selp.u32 	%r881, 1, 0, %p172;
	add.s32 	%r1450, %r1450, %r881;
	@%p171 bra 	$L__BB0_77;
	ld.local.u32 	%r882, [%rd25+8];
	ld.global.u32 	%r883, [%rd26+8];
	setp.ne.s32 	%p173, %r882, %r883;
	selp.u32 	%r884, 1, 0, %p173;
	add.s32 	%r1450, %r1450, %r884;
$L__BB0_77:
	min.s32 	%r1451, %r1450, %r1451;
	add.s32 	%r1438, %r1438, 1;
	setp.ne.s32 	%p174, %r1438, %r1434;
	@%p174 bra 	$L__BB0_64;
$L__BB0_78:
	add.s32 	%r1435, %r1451, %r1435;
	add.s32 	%r1436, %r1436, 1;
	add.s32 	%r1434, %r118, 1200;
	setp.ne.s32 	%p175, %r1436, 20;
	@%p175 bra 	$L__BB0_62;
	setp.lt.s32 	%p176, %r1435, %r1432;
	@%p176 bra 	$L__BB0_224;
$L__BB0_80:
	st.local.u32 	[%rd20], %r75;
$L__BB0_81:
	setp.eq.s32 	%p186, %r75, 2;
	@%p186 bra 	$L__BB0_102;
	mov.b32 	%r919, 2;
	st.local.u32 	[%rd20], %r919;
	mov.b32 	%r1456, 0;
	mov.u32 	%r1455, %r2;
	mov.u32 	%r1457, %r1456;
$L__BB0_83:
	mul.lo.s32 	%r1458, %r1457, 600;
	sub.s32 	%r156, %r1458, %r342;
	add.s32 	%r921, %r156, 600;
	setp.ge.s32 	%p187, %r1458, %r921;
	mov.b32 	%r1472, 999;
	@%p187 bra 	$L__BB0_99;
	mov.b32 	%r1472, 999;
$L__BB0_85:
	setp.lt.u32 	%p188, %r59, 15;
	mov.b32 	%r1466, 0;
	mov.u32 	%r1471, %r1466;
	@%p188 bra 	$L__BB0_88;
	mov.b32 	%r1460, 0;
	mov.u32 	%r1471, %r1460;
$L__BB0_87:
	.pragma "nounroll";
	mul.wide.u32 	%rd202, %r1460, 4;
	add.s64 	%rd203, %rd4, %rd202;
	ld.local.v4.u32 	{%r926, %r927, %r928, %r929}, [%rd203];
	add.s32 	%r930, %r1460, %r1458;
	mul.wide.u32 	%rd204, %r930, 4;
	add.s64 	%rd205, %rd1, %rd204;
	ld.global.u32 	%r931, [%rd205];
	setp.ne.s32 	%p189, %r926, %r931;
	selp.u32 	%r932, 1, 0, %p189;
	add.s32 	%r933, %r1471, %r932;
	ld.global.u32 	%r934, [%rd205+4];
	setp.ne.s32 	%p190, %r927, %r934;
	selp.u32 	%r935, 1, 0, %p190;
	add.s32 	%r936, %r933, %r935;
	ld.global.u32 	%r937, [%rd205+8];
	setp.ne.s32 	%p191, %r928, %r937;
	selp.u32 	%r938, 1, 0, %p191;
	add.s32 	%r939, %r936, %r938;
	ld.global.u32 	%r940, [%rd205+12];
	setp.ne.s32 	%p192, %r929, %r940;
	selp.u32 	%r941, 1, 0, %p192;
	add.s32 	%r942, %r939, %r941;
	ld.local.v4.u32 	{%r943, %r944, %r945, %r946}, [%rd203+16];
	ld.global.u32 	%r947, [%rd205+16];
	setp.ne.s32 	%p193, %r943, %r947;
	selp.u32 	%r948, 1, 0, %p193;
	add.s32 	%r949, %r942, %r948;
	ld.global.u32 	%r950, [%rd205+20];
	setp.ne.s32 	%p194, %r944, %r950;
	selp.u32 	%r951, 1, 0, %p194;
	add.s32 	%r952, %r949, %r951;
	ld.global.u32 	%r953, [%rd205+24];
	setp.ne.s32 	%p195, %r945, %r953;
	selp.u32 	%r954, 1, 0, %p195;
	add.s32 	%r955, %r952, %r954;
	ld.global.u32 	%r956, [%rd205+28];
	setp.ne.s32 	%p196, %r946, %r956;
	selp.u32 	%r957, 1, 0, %p196;
	add.s32 	%r958, %r955, %r957;
	ld.local.v4.u32 	{%r959, %r960, %r961, %r962}, [%rd203+32];
	ld.global.u32 	%r963, [%rd205+32];
	setp.ne.s32 	%p197, %r959, %r963;
	selp.u32 	%r964, 1, 0, %p197;
	add.s32 	%r965, %r958, %r964;
	ld.global.u32 	%r966, [%rd205+36];
	setp.ne.s32 	%p198, %r960, %r966;
	selp.u32 	%r967, 1, 0, %p198;
	add.s32 	%r968, %r965, %r967;
	ld.global.u32 	%r969, [%rd205+40];
	setp.ne.s32 	%p199, %r961, %r969;
	selp.u32 	%r970, 1, 0, %p199;
	add.s32 	%r971, %r968, %r970;
	ld.global.u32 	%r972, [%rd205+44];
	setp.ne.s32 	%p200, %r962, %r972;
	selp.u32 	%r973, 1, 0, %p200;
	add.s32 	%r974, %r971, %r973;
	ld.local.v4.u32 	{%r975, %r976, %r977, %r978}, [%rd203+48];
	ld.global.u32 	%r979, [%rd205+48];
	setp.ne.s32 	%p201, %r975, %r979;
	selp.u32 	%r980, 1, 0, %p201;
	add.s32 	%r981, %r974, %r980;
	ld.global.u32 	%r982, [%rd205+52];
	setp.ne.s32 	%p202, %r976, %r982;
	selp.u32 	%r983, 1, 0, %p202;
	add.s32 	%r984, %r981, %r983;
	ld.global.u32 	%r985, [%rd205+56];
	setp.ne.s32 	%p203, %r977, %r985;
	selp.u32 	%r986, 1, 0, %p203;
	add.s32 	%r987, %r984, %r986;
	ld.global.u32 	%r988, [%rd205+60];
	setp.ne.s32 	%p204, %r978, %r988;
	selp.u32 	%r989, 1, 0, %p204;
	add.s32 	%r1471, %r987, %r989;
	add.s32 	%r1460, %r1460, 16;
	setp.ne.s32 	%p205, %r1460, %r64;
	mov.u32 	%r1466, %r64;
	@%p205 bra 	$L__BB0_87;
$L__BB0_88:
	setp.eq.s32 	%p206, %r60, 0;
	@%p206 bra 	$L__BB0_98;
	setp.lt.u32 	%p207, %r61, 7;
	@%p207 bra 	$L__BB0_91;
	cvt.u64.u32 	%rd206, %r1466;
	mul.wide.u32 	%rd207, %r1466, 4;
	add.s64 	%rd208, %rd4, %rd207;
	ld.local.u32 	%r991, [%rd208];
	add.s32 	%r992, %r1466, %r1458;
	mul.wide.u32 	%rd209, %r992, 4;
	add.s64 	%rd210, %rd1, %rd209;
	ld.global.u32 	%r993, [%rd210];
	setp.ne.s32 	%p208, %r991, %r993;
	selp.u32 	%r994, 1, 0, %p208;
	add.s32 	%r995, %r1471, %r994;
	ld.local.u32 	%r996, [%rd208+4];
	cvt.u64.u32 	%rd211, %r1458;
	add.s64 	%rd212, %rd206, %rd211;
	shl.b64 	%rd213, %rd212, 2;
	add.s64 	%rd214, %rd1, %rd213;
	ld.global.u32 	%r997, [%rd214+4];
	setp.ne.s32 	%p209, %r996, %r997;
	selp.u32 	%r998, 1, 0, %p209;
	add.s32 	%r999, %r995, %r998;
	ld.local.u32 	%r1000, [%rd208+8];
	ld.global.u32 	%r1001, [%rd214+8];
	setp.ne.s32 	%p210, %r1000, %r1001;
	selp.u32 	%r1002, 1, 0, %p210;
	add.s32 	%r1003, %r999, %r1002;
	ld.local.u32 	%r1004, [%rd208+12];
	ld.global.u32 	%r1005, [%rd214+12];
	setp.ne.s32 	%p211, %r1004, %r1005;
	selp.u32 	%r1006, 1, 0, %p211;
	add.s32 	%r1007, %r1003, %r1006;
	ld.local.u32 	%r1008, [%rd208+16];
	ld.global.u32 	%r1009, [%rd214+16];
	setp.ne.s32 	%p212, %r1008, %r1009;
	selp.u32 	%r1010, 1, 0, %p212;
	add.s32 	%r1011, %r1007, %r1010;
	ld.local.u32 	%r1012, [%rd208+20];
	ld.global.u32 	%r1013, [%rd214+20];
	setp.ne.s32 	%p213, %r1012, %r1013;
	selp.u32 	%r1014, 1, 0, %p213;
	add.s32 	%r1015, %r1011, %r1014;
	ld.local.u32 	%r1016, [%rd208+24];
	ld.global.u32 	%r1017, [%rd214+24];
	setp.ne.s32 	%p214, %r1016, %r1017;
	selp.u32 	%r1018, 1, 0, %p214;
	add.s32 	%r1019, %r1015, %r1018;
	ld.local.u32 	%r1020, [%rd208+28];
	ld.global.u32 	%r1021, [%rd214+28];
	setp.ne.s32 	%p215, %r1020, %r1021;
	selp.u32 	%r1022, 1, 0, %p215;
	add.s32 	%r1471, %r1019, %r1022;
	add.s32 	%r1466, %r1466, 8;
$L__BB0_91:
	setp.eq.s32 	%p216, %r62, 0;
	@%p216 bra 	$L__BB0_98;
	setp.lt.u32 	%p217, %r63, 3;
	@%p217 bra 	$L__BB0_94;
	cvt.u64.u32 	%rd215, %r1466;
	mul.wide.u32 	%rd216, %r1466, 4;
	add.s64 	%rd217, %rd4, %rd216;
	ld.local.u32 	%r1024, [%rd217];
	add.s32 	%r1025, %r1466, %r1458;
	mul.wide.u32 	%rd218, %r1025, 4;
	add.s64 	%rd219, %rd1, %rd218;
	ld.global.u32 	%r1026, [%rd219];
	setp.ne.s32 	%p218, %r1024, %r1026;
	selp.u32 	%r1027, 1, 0, %p218;
	add.s32 	%r1028, %r1471, %r1027;
	ld.local.u32 	%r1029, [%rd217+4];
	cvt.u64.u32 	%rd220, %r1458;
	add.s64 	%rd221, %rd215, %rd220;
	shl.b64 	%rd222, %rd221, 2;
	add.s64 	%rd223, %rd1, %rd222;
	ld.global.u32 	%r1030, [%rd223+4];
	setp.ne.s32 	%p219, %r1029, %r1030;
	selp.u32 	%r1031, 1, 0, %p219;
	add.s32 	%r1032, %r1028, %r1031;
	ld.local.u32 	%r1033, [%rd217+8];
	ld.global.u32 	%r1034, [%rd223+8];
	setp.ne.s32 	%p220, %r1033, %r1034;
	selp.u32 	%r1035, 1, 0, %p220;
	add.s32 	%r1036, %r1032, %r1035;
	ld.local.u32 	%r1037, [%rd217+12];
	ld.global.u32 	%r1038, [%rd223+12];
	setp.ne.s32 	%p221, %r1037, %r1038;
	selp.u32 	%r1039, 1, 0, %p221;
	add.s32 	%r1471, %r1036, %r1039;
	add.s32 	%r1466, %r1466, 4;
$L__BB0_94:
	setp.eq.s32 	%p222, %r65, 0;
	@%p222 bra 	$L__BB0_98;
	setp.eq.s32 	%p223, %r65, 1;
	cvt.u64.u32 	%rd27, %r1466;
	mul.wide.u32 	%rd224, %r1466, 4;
	add.s64 	%rd28, %rd4, %rd224;
	ld.local.u32 	%r1040, [%rd28];
	add.s32 	%r1041, %r1466, %r1458;
	mul.wide.u32 	%rd225, %r1041, 4;
	add.s64 	%rd226, %rd1, %rd225;
	ld.global.u32 	%r1042, [%rd226];
	setp.ne.s32 	%p224, %r1040, %r1042;
	selp.u32 	%r1043, 1, 0, %p224;
	add.s32 	%r1471, %r1471, %r1043;
	@%p223 bra 	$L__BB0_98;
	setp.eq.s32 	%p225, %r65, 2;
	ld.local.u32 	%r1044, [%rd28+4];
	cvt.u64.u32 	%rd227, %r1458;
	add.s64 	%rd228, %rd27, %rd227;
	shl.b64 	%rd229, %rd228, 2;
	add.s64 	%rd29, %rd1, %rd229;
	ld.global.u32 	%r1045, [%rd29+4];
	setp.ne.s32 	%p226, %r1044, %r1045;
	selp.u32 	%r1046, 1, 0, %p226;
	add.s32 	%r1471, %r1471, %r1046;
	@%p225 bra 	$L__BB0_98;
	ld.local.u32 	%r1047, [%rd28+8];
	ld.global.u32 	%r1048, [%rd29+8];
	setp.ne.s32 	%p227, %r1047, %r1048;
	selp.u32 	%r1049, 1, 0, %p227;
	add.s32 	%r1471, %r1471, %r1049;
$L__BB0_98:
	min.s32 	%r1472, %r1471, %r1472;
	add.s32 	%r1458, %r1458, 1;
	setp.ne.s32 	%p228, %r1458, %r1455;
	@%p228 bra 	$L__BB0_85;
$L__BB0_99:
	add.s32 	%r1456, %r1472, %r1456;
	add.s32 	%r1457, %r1457, 1;
	add.s32 	%r1455, %r156, 1200;
	setp.ne.s32 	%p229, %r1457, 20;
	@%p229 bra 	$L__BB0_83;
	setp.lt.s32 	%p230, %r1456, %r1432;
	@%p230 bra 	$L__BB0_211;
$L__BB0_101:
	st.local.u32 	[%rd20], %r75;
$L__BB0_102:
	setp.eq.s32 	%p240, %r75, 3;
	@%p240 bra 	$L__BB0_123;
	mov.b32 	%r1084, 3;
	st.local.u32 	[%rd20], %r1084;
	mov.b32 	%r1477, 0;
	mov.u32 	%r1476, %r2;
	mov.u32 	%r1478, %r1477;
$L__BB0_104:
	mul.lo.s32 	%r1479, %r1477, 600;
	sub.s32 	%r194, %r1479, %r342;
	add.s32 	%r1086, %r194, 600;
	setp.ge.s32 	%p241, %r1479, %r1086;
	mov.b32 	%r1493, 999;
	@%p241 bra 	$L__BB0_120;
	mov.b32 	%r1493, 999;
$L__BB0_106:
	setp.lt.u32 	%p242, %r59, 15;
	mov.b32 	%r1487, 0;
	mov.u32 	%r1492, %r1487;
	@%p242 bra 	$L__BB0_109;
	mov.b32 	%r1481, 0;
	mov.u32 	%r1492, %r1481;
$L__BB0_108:
	.pragma "nounroll";
	mul.wide.u32 	%rd240, %r1481, 4;
	add.s64 	%rd241, %rd4, %rd240;
	ld.local.v4.u32 	{%r1091, %r1092, %r1093, %r1094}, [%rd241];
	add.s32 	%r1095, %r1481, %r1479;
	mul.wide.u32 	%rd242, %r1095, 4;
	add.s64 	%rd243, %rd1, %rd242;
	ld.global.u32 	%r1096, [%rd243];
	setp.ne.s32 	%p243, %r1091, %r1096;
	selp.u32 	%r1097, 1, 0, %p243;
	add.s32 	%r1098, %r1492, %r1097;
	ld.global.u32 	%r1099, [%rd243+4];
	setp.ne.s32 	%p244, %r1092, %r1099;
	selp.u32 	%r1100, 1, 0, %p244;
	add.s32 	%r1101, %r1098, %r1100;
	ld.global.u32 	%r1102, [%rd243+8];
	setp.ne.s32 	%p245, %r1093, %r1102;
	selp.u32 	%r1103, 1, 0, %p245;
	add.s32 	%r1104, %r1101, %r1103;
	ld.global.u32 	%r1105, [%rd243+12];
	setp.ne.s32 	%p246, %r1094, %r1105;
	selp.u32 	%r1106, 1, 0, %p246;
	add.s32 	%r1107, %r1104, %r1106;
	ld.local.v4.u32 	{%r1108, %r1109, %r1110, %r1111}, [%rd241+16];
	ld.global.u32 	%r1112, [%rd243+16];
	setp.ne.s32 	%p247, %r1108, %r1112;
	selp.u32 	%r1113, 1, 0, %p247;
	add.s32 	%r1114, %r1107, %r1113;
	ld.global.u32 	%r1115, [%rd243+20];
	setp.ne.s32 	%p248, %r1109, %r1115;
	selp.u32 	%r1116, 1, 0, %p248;
	add.s32 	%r1117, %r1114, %r1116;
	ld.global.u32 	%r1118, [%rd243+24];
	setp.ne.s32 	%p249, %r1110, %r1118;
	selp.u32 	%r1119, 1, 0, %p249;
	add.s32 	%r1120, %r1117, %r1119;
	ld.global.u32 	%r1121, [%rd243+28];
	setp.ne.s32 	%p250, %r1111, %r1121;
	selp.u32 	%r1122, 1, 0, %p250;
	add.s32 	%r1123, %r1120, %r1122;
	ld.local.v4.u32 	{%r1124, %r1125, %r1126, %r1127}, [%rd241+32];
	ld.global.u32 	%r1128, [%rd243+32];
	setp.ne.s32 	%p251, %r1124, %r1128;
	selp.u32 	%r1129, 1, 0, %p251;
	add.s32 	%r1130, %r1123, %r1129;
	ld.global.u32 	%r1131, [%rd243+36];
	setp.ne.s32 	%p252, %r1125, %r1131;
	selp.u32 	%r1132, 1, 0, %p252;
	add.s32 	%r1133, %r1130, %r1132;
	ld.global.u32 	%r1134, [%rd243+40];
	setp.ne.s32 	%p253, %r1126, %r1134;
	selp.u32 	%r1135, 1, 0, %p253;
	add.s32 	%r1136, %r1133, %r1135;
	ld.global.u32 	%r1137, [%rd243+44];
	setp.ne.s32 	%p254, %r1127, %r1137;
	selp.u32 	%r1138, 1, 0, %p254;
	add.s32 	%r1139, %r1136, %r1138;
	ld.local.v4.u32 	{%r1140, %r1141, %r1142, %r1143}, [%rd241+48];
	ld.global.u32 	%r1144, [%rd243+48];
	setp.ne.s32 	%p255, %r1140, %r1144;
	selp.u32 	%r1145, 1, 0, %p255;
	add.s32 	%r1146, %r1139, %r1145;
	ld.global.u32 	%r1147, [%rd243+52];
	setp.ne.s32 	%p256, %r1141, %r1147;
	selp.u32 	%r1148, 1, 0, %p256;
	add.s32 	%r1149, %r1146, %r1148;
	ld.global.u32 	%r1150, [%rd243+56];
	setp.ne.s32 	%p257, %r1142, %r1150;
	selp.u32 	%r1151, 1, 0, %p257;
	add.s32 	%r1152, %r1149, %r1151;
	ld.global.u32 	%r1153, [%rd243+60];
	setp.ne.s32 	%p258, %r1143, %r1153;
	selp.u32 	%r1154, 1, 0, %p258;
	add.s32 	%r1492, %r1152, %r1154;
	add.s32 	%r1481, %r1481, 16;
	setp.ne.s32 	%p259, %r1481, %r64;
	mov.u32 	%r1487, %r64;
	@%p259 bra 	$L__BB0_108;
$L__BB0_109:
	setp.eq.s32 	%p260, %r60, 0;
	@%p260 bra 	$L__BB0_119;
	setp.lt.u32 	%p261, %r61, 7;
	@%p261 bra 	$L__BB0_112;
	cvt.u64.u32 	%rd244, %r1487;
	mul.wide.u32 	%rd245, %r1487, 4;
	add.s64 	%rd246, %rd4, %rd245;
	ld.local.u32 	%r1156, [%rd246];
	add.s32 	%r1157, %r1487, %r1479;
	mul.wide.u32 	%rd247, %r1157, 4;
	add.s64 	%rd248, %rd1, %rd247;
	ld.global.u32 	%r1158, [%rd248];
	setp.ne.s32 	%p262, %r1156, %r1158;
	selp.u32 	%r1159, 1, 0, %p262;
	add.s32 	%r1160, %r1492, %r1159;
	ld.local.u32 	%r1161, [%rd246+4];
	cvt.u64.u32 	%rd249, %r1479;
	add.s64 	%rd250, %rd244, %rd249;
	shl.b64 	%rd251, %rd250, 2;
	add.s64 	%rd252, %rd1, %rd251;
	ld.global.u32 	%r1162, [%rd252+4];
	setp.ne.s32 	%p263, %r1161, %r1162;
	selp.u32 	%r1163, 1, 0, %p263;
	add.s32 	%r1164, %r1160, %r1163;
	ld.local.u32 	%r1165, [%rd246+8];
	ld.global.u32 	%r1166, [%rd252+8];
	setp.ne.s32 	%p264, %r1165, %r1166;
	selp.u32 	%r1167, 1, 0, %p264;
	add.s32 	%r1168, %r1164, %r1167;
	ld.local.u32 	%r1169, [%rd246+12];
	ld.global.u32 	%r1170, [%rd252+12];
	setp.ne.s32 	%p265, %r1169, %r1170;
	selp.u32 	%r1171, 1, 0, %p265;
	add.s32 	%r1172, %r1168, %r1171;
	ld.local.u32 	%r1173, [%rd246+16];
	ld.global.u32 	%r1174, [%rd252+16];
	setp.ne.s32 	%p266, %r1173, %r1174;
	selp.u32 	%r1175, 1, 0, %p266;
	add.s32 	%r1176, %r1172, %r1175;
	ld.local.u32 	%r1177, [%rd246+20];
	ld.global.u32 	%r1178, [%rd252+20];
	setp.ne.s32 	%p267, %r1177, %r1178;
	selp.u32 	%r1179, 1, 0, %p267;
	add.s32 	%r1180, %r1176, %r1179;
	ld.local.u32 	%r1181, [%rd246+24];
	ld.global.u32 	%r1182, [%rd252+24];
	setp.ne.s32 	%p268, %r1181, %r1182;
	selp.u32 	%r1183, 1, 0, %p268;
	add.s32 	%r1184, %r1180, %r1183;
	ld.local.u32 	%r1185, [%rd246+28];
	ld.global.u32 	%r1186, [%rd252+28];
	setp.ne.s32 	%p269, %r1185, %r1186;
	selp.u32 	%r1187, 1, 0, %p269;
	add.s32 	%r1492, %r1184, %r1187;
	add.s32 	%r1487, %r1487, 8;
$L__BB0_112:
	setp.eq.s32 	%p270, %r62, 0;
	@%p270 bra 	$L__BB0_119;
	setp.lt.u32 	%p271, %r63, 3;
	@%p271 bra 	$L__BB0_115;
	cvt.u64.u32 	%rd253, %r1487;
	mul.wide.u32 	%rd254, %r1487, 4;
	add.s64 	%rd255, %rd4, %rd254;
	ld.local.u32 	%r1189, [%rd255];
	add.s32 	%r1190, %r1487, %r1479;
	mul.wide.u32 	%rd256, %r1190, 4;
	add.s64 	%rd257, %rd1, %rd256;
	ld.global.u32 	%r1191, [%rd257];
	setp.ne.s32 	%p272, %r1189, %r1191;
	selp.u32 	%r1192, 1, 0, %p272;
	add.s32 	%r1193, %r1492, %r1192;
	ld.local.u32 	%r1194, [%rd255+4];
	cvt.u64.u32 	%rd258, %r1479;
	add.s64 	%rd259, %rd253, %rd258;
	shl.b64 	%rd260, %rd259, 2;
	add.s64 	%rd261, %rd1, %rd260;
	ld.global.u32 	%r1195, [%rd261+4];
	setp.ne.s32 	%p273, %r1194, %r1195;
	selp.u32 	%r1196, 1, 0, %p273;
	add.s32 	%r1197, %r1193, %r1196;
	ld.local.u32 	%r1198, [%rd255+8];
	ld.global.u32 	%r1199, [%rd261+8];
	setp.ne.s32 	%p274, %r1198, %r1199;
	selp.u32 	%r1200, 1, 0, %p274;
	add.s32 	%r1201, %r1197, %r1200;
	ld.local.u32 	%r1202, [%rd255+12];
	ld.global.u32 	%r1203, [%rd261+12];
	setp.ne.s32 	%p275, %r1202, %r1203;
	selp.u32 	%r1204, 1, 0, %p275;
	add.s32 	%r1492, %r1201, %r1204;
	add.s32 	%r1487, %r1487, 4;
$L__BB0_115:
	setp.eq.s32 	%p276, %r65, 0;
	@%p276 bra 	$L__BB0_119;
	setp.eq.s32 	%p277, %r65, 1;
	cvt.u64.u32 	%rd30, %r1487;
	mul.wide.u32 	%rd262, %r1487, 4;
	add.s64 	%rd31, %rd4, %rd262;
	ld.local.u32 	%r1205, [%rd31];
	add.s32 	%r1206, %r1487, %r1479;
	mul.wide.u32 	%rd263, %r1206, 4;
	add.s64 	%rd264, %rd1, %rd263;
	ld.global.u32 	%r1207, [%rd264];
	setp.ne.s32 	%p278, %r1205, %r1207;
	selp.u32 	%r1208, 1, 0, %p278;
	add.s32 	%r1492, %r1492, %r1208;
	@%p277 bra 	$L__BB0_119;
	setp.eq.s32 	%p279, %r65, 2;
	ld.local.u32 	%r1209, [%rd31+4];
	cvt.u64.u32 	%rd265, %r1479;
	add.s64 	%rd266, %rd30, %rd265;
	shl.b64 	%rd267, %rd266, 2;
	add.s64 	%rd32, %rd1, %rd267;
	ld.global.u32 	%r1210, [%rd32+4];
	setp.ne.s32 	%p280, %r1209, %r1210;
	selp.u32 	%r1211, 1, 0, %p280;
	add.s32 	%r1492, %r1492, %r1211;
	@%p279 bra 	$L__BB0_119;
	ld.local.u32 	%r1212, [%rd31+8];
	ld.global.u32 	%r1213, [%rd32+8];
	setp.ne.s32 	%p281, %r1212, %r1213;
	selp.u32 	%r1214, 1, 0, %p281;
	add.s32 	%r1492, %r1492, %r1214;
$L__BB0_119:
	min.s32 	%r1493, %r1492, %r1493;
	add.s32 	%r1479, %r1479, 1;
	setp.ne.s32 	%p282, %r1479, %r1476;
	@%p282 bra 	$L__BB0_106;
$L__BB0_120:
	add.s32 	%r1478, %r1493, %r1478;
	add.s32 	%r1477, %r1477, 1;
	add.s32 	%r1476, %r194, 1200;
	setp.ne.s32 	%p283, %r1477, 20;
	@%p283 bra 	$L__BB0_104;
	setp.lt.s32 	%p284, %r1478, %r1432;
	@%p284 bra 	$L__BB0_198;
$L__BB0_122:
	st.local.u32 	[%rd20], %r75;
$L__BB0_123:
	add.s32 	%r1412, %r1412, 1;
	setp.eq.s32 	%p294, %r1412, %r342;
	@%p294 bra 	$L__BB0_124;
	bra.uni 	$L__BB0_39;
$L__BB0_124:
	ld.param.u32 	%r1380, [_Z15patternBarchingPKiiiPi_param_2];
	add.s32 	%r250, %r1408, 1;
	setp.eq.s32 	%p295, %r1408, %r1380;
	mov.u32 	%r1408, %r250;
	@%p295 bra 	$L__BB0_125;
	bra.uni 	$L__BB0_36;
$L__BB0_125:
	setp.lt.s32 	%p296, %r342, 1;
	mov.b32 	%r1536, 0;
	@%p296 bra 	$L__BB0_196;
	and.b32  	%r266, %r342, 15;
	setp.lt.u32 	%p297, %r342, 16;
	mov.b32 	%r1526, 0;
	mov.u32 	%r1523, %r1526;
	mov.u32 	%r1536, %r1526;
	@%p297 bra 	$L__BB0_161;
	and.b32  	%r1526, %r342, 2147483632;
	mov.b32 	%r1518, 0;
	mov.u64 	%rd279, $str;
	add.u64 	%rd281, %SP, 480;
	mov.u32 	%r1523, %r1518;
	mov.u32 	%r1536, %r1518;
$L__BB0_128:
	.pragma "nounroll";
	setp.ne.s32 	%p298, %r1, 574;
	mul.wide.u32 	%rd278, %r1518, 4;
	add.s64 	%rd48, %rd2, %rd278;
	ld.local.u32 	%r271, [%rd48];
	@%p298 bra 	$L__BB0_130;
	st.local.u32 	[%rd5], %r271;
	cvta.global.u64 	%rd280, %rd279;
	{ // callseq 0, 0
	.param .b64 param0;
	st.param.b64 	[param0], %rd280;
	.param .b64 param1;
	st.param.b64 	[param1], %rd281;
	.param .b32 retval0;
	call.uni (retval0), 
	vprintf, 
	(
	param0, 
	param1
	);
	ld.param.b32 	%r1252, [retval0];
	} // callseq 0
$L__BB0_130:
	setp.ne.s32 	%p299, %r1, 574;
	ld.local.u32 	%r272, [%rd48+4];
	@%p299 bra 	$L__BB0_132;
	st.local.u32 	[%rd5], %r272;
	cvta.global.u64 	%rd283, %rd279;
	{ // callseq 1, 0
	.param .b64 param0;
	st.param.b64 	[param0], %rd283;
	.param .b64 param1;
	st.param.b64 	[param1], %rd281;
	.param .b32 retval0;
	call.uni (retval0), 
	vprintf, 
	(
	param0, 
	param1
	);
	ld.param.b32 	%r1254, [retval0];
	} // callseq 1
$L__BB0_132:
	setp.ne.s32 	%p300, %r1, 574;
	ld.local.u32 	%r273, [%rd48+8];
	add.s32 	%r1256, %r1523, 4;
	shl.b32 	%r1257, %r273, %r1256;
	add.s32 	%r1258, %r1523, 2;
	shl.b32 	%r1259, %r272, %r1258;
	or.b32  	%r1260, %r1536, %r1259;
	or.b32  	%r274, %r1260, %r1257;
	@%p300 bra 	$L__BB0_134;
	st.local.u32 	[%rd5], %r273;
	cvta.global.u64 	%rd286, %rd279;
	{ // callseq 2, 0
	.param .b64 param0;
	st.param.b64 	[param0], %rd286;
	.param .b64 param1;
	st.param.b64 	[param1], %rd281;
	.param .b32 retval0;
	call.uni (retval0), 
	vprintf, 
	(
	param0, 
	param1
	);
	ld.param.b32 	%r1261, [retval0];
	} // callseq 2
$L__BB0_134:
	setp.ne.s32 	%p301, %r1, 574;
	ld.local.u32 	%r275, [%rd48+12];
	@%p301 bra 	$L__BB0_136;
	st.local.u32 	[%rd5], %r275;
	cvta.global.u64 	%rd289, %rd279;
	{ // callseq 3, 0
	.param .b64 param0;
	st.param.b64 	[param0], %rd289;
	.param .b64 param1;
	st.param.b64 	[param1], %rd281;
	.param .b32 retval0;
	call.uni (retval0), 
	vprintf, 
	(
	param0, 
	param1
	);
	ld.param.b32 	%r1263, [retval0];
	} // callseq 3
$L__BB0_136:
	setp.ne.s32 	%p302, %r1, 574;
	ld.local.u32 	%r276, [%rd48+16];
	add.s32 	%r1265, %r1523, 8;
	shl.b32 	%r1266, %r276, %r1265;
	add.s32 	%r1267, %r1523, 6;
	shl.b32 	%r1268, %r275, %r1267;
	or.b32  	%r1269, %r274, %r1268;
	or.b32  	%r277, %r1269, %r1266;
	@%p302 bra 	$L__BB0_138;
	st.local.u32 	[%rd5], %r276;
	cvta.global.u64 	%rd292, %rd279;
	{ // callseq 4, 0
	.param .b64 param0;
	st.param.b64 	[param0], %rd292;
	.param .b64 param1;
	st.param.b64 	[param1], %rd281;
	.param .b32 retval0;
	call.uni (retval0), 
	vprintf, 
	(
	param0, 
	param1
	);
	ld.param.b32 	%r1270, [retval0];
	} // callseq 4
$L__BB0_138:
	setp.ne.s32 	%p303, %r1, 574;
	ld.local.u32 	%r278, [%rd48+20];
	@%p303 bra 	$L__BB0_140;
	st.local.u32 	[%rd5], %r278;
	cvta.global.u64 	%rd295, %rd279;
	{ // callseq 5, 0
	.param .b64 param0;
	st.param.b64 	[param0], %rd295;
	.param .b64 param1;
	st.param.b64 	[param1], %rd281;
	.param .b32 retval0;
	call.uni (retval0), 
	vprintf, 
	(
	param0, 
	param1
	);
	ld.param.b32 	%r1272, [retval0];
	} // callseq 5
$L__BB0_140:
	setp.ne.s32 	%p304, %r1, 574;
	ld.local.u32 	%r279, [%rd48+24];
	add.s32 	%r1274, %r1523, 12;
	shl.b32 	%r1275, %r279, %r1274;
	add.s32 	%r1276, %r1523, 10;
	shl.b32 	%r1277, %r278, %r1276;
	or.b32  	%r1278, %r277, %r1277;
	or.b32  	%r280, %r1278, %r1275;
	@%p304 bra 	$L__BB0_142;
	st.local.u32 	[%rd5], %r279;
	cvta.global.u64 	%rd298, %rd279;
	{ // callseq 6, 0
	.param .b64 param0;
	st.param.b64 	[param0], %rd298;
	.param .b64 param1;
	st.param.b64 	[param1], %rd281;
	.param .b32 retval0;
	call.uni (retval0), 
	vprintf, 
	(
	param0, 
	param1
	);
	ld.param.b32 	%r1279, [retval0];
	} // callseq 6
$L__BB0_142:
	setp.ne.s32 	%p305, %r1, 574;
	ld.local.u32 	%r281, [%rd48+28];
	@%p305 bra 	$L__BB0_144;
	st.local.u32 	[%rd5], %r281;
	cvta.global.u64 	%rd301, %rd279;
	{ // callseq 7, 0
	.param .b64 param0;
	st.param.b64 	[param0], %rd301;
	.param .b64 param1;
	st.param.b64 	[param1], %rd281;
	.param .b32 retval0;
	call.uni (retval0), 
	vprintf, 
	(
	param0, 
	param1
	);
	ld.param.b32 	%r1281, [retval0];
	} // callseq 7
$L__BB0_144:
	setp.ne.s32 	%p306, %r1, 574;
	ld.local.u32 	%r282, [%rd48+32];
	add.s32 	%r1283, %r1523, 16;
	shl.b32 	%r1284, %r282, %r1283;
	add.s32 	%r1285, %r1523, 14;
	shl.b32 	%r1286, %r281, %r1285;
	or.b32  	%r1287, %r280, %r1286;
	or.b32  	%r283, %r1287, %r1284;
	@%p306 bra 	$L__BB0_146;
	st.local.u32 	[%rd5], %r282;
	cvta.global.u64 	%rd304, %rd279;
	{ // callseq 8, 0
	.param .b64 param0;
	st.param.b64 	[param0], %rd304;
	.param .b64 param1;
	st.param.b64 	[param1], %rd281;
	.param .b32 retval0;
	call.uni (retval0), 
	vprintf, 
	(
	param0, 
	param1
	);
	ld.param.b32 	%r1288, [retval0];
	} // callseq 8
$L__BB0_146:
	setp.ne.s32 	%p307, %r1, 574;
	ld.local.u32 	%r284, [%rd48+36];
	@%p307 bra 	$L__BB0_148;
	st.local.u32 	[%rd5], %r284;
	cvta.global.u64 	%rd307, %rd279;
	{ // callseq 9, 0
	.param .b64 param0;
	st.param.b64 	[param0], %rd307;
	.param .b64 param1;
	st.param.b64 	[param1], %rd281;
	.param .b32 retval0;
	call.uni (retval0), 
	vprintf, 
	(
	param0, 
	param1
	);
	ld.param.b32 	%r1290, [retval0];
	} // callseq 9
$L__BB0_148:
	setp.ne.s32 	%p308, %r1, 574;
	ld.local.u32 	%r285, [%rd48+40];
	add.s32 	%r1292, %r1523, 20;
	shl.b32 	%r1293, %r285, %r1292;
	add.s32 	%r1294, %r1523, 18;
	shl.b32 	%r1295, %r284, %r1294;
	or.b32  	%r1296, %r283, %r1295;
	or.b32  	%r286, %r1296, %r1293;
	@%p308 bra 	$L__BB0_150;
	st.local.u32 	[%rd5], %r285;
	cvta.global.u64 	%rd310, %rd279;
	{ // callseq 10, 0
	.param .b64 param0;
	st.param.b64 	[param0], %rd310;
	.param .b64 param1;
	st.param.b64 	[param1], %rd281;
	.param .b32 retval0;
	call.uni (retval0), 
	vprintf, 
	(
	param0, 
	param1
	);
	ld.param.b32 	%r1297, [retval0];
	} // callseq 10
$L__BB0_150:
	setp.ne.s32 	%p309, %r1, 574;
	ld.local.u32 	%r287, [%rd48+44];
	@%p309 bra 	$L__BB0_152;
	st.local.u32 	[%rd5], %r287;
	cvta.global.u64 	%rd313, %rd279;
	{ // callseq 11, 0
	.param .b64 param0;
	st.param.b64 	[param0], %rd313;
	.param .b64 param1;
	st.param.b64 	[param1], %rd281;
	.param .b32 retval0;
	call.uni (retval0), 
	vprintf, 
	(
	param0, 
	param1
	);
	ld.param.b32 	%r1299, [retval0];
	} // callseq 11
$L__BB0_152:
	setp.ne.s32 	%p310, %r1, 574;
	ld.local.u32 	%r288, [%rd48+48];
	add.s32 	%r1301, %r1523, 24;
	shl.b32 	%r1302, %r288, %r1301;
	add.s32 	%r1303, %r1523, 22;
	shl.b32 	%r1304, %r287, %r1303;
	or.b32  	%r1305, %r286, %r1304;
	or.b32  	%r289, %r1305, %r1302;
	@%p310 bra 	$L__BB0_154;
	st.local.u32 	[%rd5], %r288;
	cvta.global.u64 	%rd316, %rd279;
	{ // callseq 12, 0
	.param .b64 param0;
	st.param.b64 	[param0], %rd316;
	.param .b64 param1;
	st.param.b64 	[param1], %rd281;
	.param .b32 retval0;
	call.uni (retval0), 
	vprintf, 
	(
	param0, 
	param1
	);
	ld.param.b32 	%r1306, [retval0];
	} // callseq 12
$L__BB0_154:
	setp.ne.s32 	%p311, %r1, 574;
	ld.local.u32 	%r290, [%rd48+52];
	@%p311 bra 	$L__BB0_156;
	st.local.u32 	[%rd5], %r290;
	cvta.global.u64 	%rd319, %rd279;
	{ // callseq 13, 0
	.param .b64 param0;
	st.param.b64 	[param0], %rd319;
	.param .b64 param1;
	st.param.b64 	[param1], %rd281;
	.param .b32 retval0;
	call.uni (retval0), 
	vprintf, 
	(
	param0, 
	param1
	);
	ld.param.b32 	%r1308, [retval0];
	} // callseq 13
$L__BB0_156:
	setp.ne.s32 	%p312, %r1, 574;
	ld.local.u32 	%r291, [%rd48+56];
	add.s32 	%r1310, %r1523, 28;
	shl.b32 	%r1311, %r291, %r1310;
	add.s32 	%r1312, %r1523, 26;
	shl.b32 	%r1313, %r290, %r1312;
	or.b32  	%r1314, %r289, %r1313;
	or.b32  	%r292, %r1314, %r1311;
	@%p312 bra 	$L__BB0_158;
	st.local.u32 	[%rd5], %r291;
	cvta.global.u64 	%rd322, %rd279;
	{ // callseq 14, 0
	.param .b64 param0;
	st.param.b64 	[param0], %rd322;
	.param .b64 param1;
	st.param.b64 	[param1], %rd281;
	.param .b32 retval0;
	call.uni (retval0), 
	vprintf, 
	(
	param0, 
	param1
	);
	ld.param.b32 	%r1315, [retval0];
	} // callseq 14
$L__BB0_158:
	setp.ne.s32 	%p313, %r1, 574;
	ld.local.u32 	%r293, [%rd48+60];
	add.s32 	%r1317, %r1523, 30;
	shl.b32 	%r1318, %r293, %r1317;
	or.b32  	%r1319, %r292, %r1318;
	or.b32  	%r1536, %r1319, %r271;
	add.s32 	%r1523, %r1523, 32;
	@%p313 bra 	$L__BB0_160;
	st.local.u32 	[%rd5], %r293;
	cvta.global.u64 	%rd325, %rd279;
	{ // callseq 15, 0
	.param .b64 param0;
	st.param.b64 	[param0], %rd325;
	.param .b64 param1;
	st.param.b64 	[param1], %rd281;
	.param .b32 retval0;
	call.uni (retval0), 
	vprintf, 
	(
	param0, 
	param1
	);
	ld.param.b32 	%r1320, [retval0];
	} // callseq 15
$L__BB0_160:
	add.s32 	%r1518, %r1518, 16;
	setp.ne.s32 	%p314, %r1518, %r1526;
	@%p314 bra 	$L__BB0_128;
$L__BB0_161:
	setp.eq.s32 	%p315, %r266, 0;
	@%p315 bra 	$L__BB0_196;
	and.b32  	%r301, %r342, 7;
	setp.lt.u32 	%p316, %r266, 8;
	@%p316 bra 	$L__BB0_180;
	setp.ne.s32 	%p317, %r1, 574;
	mul.wide.u32 	%rd327, %r1526, 4;
	add.s64 	%rd49, %rd2, %rd327;
	ld.local.u32 	%r302, [%rd49];
	@%p317 bra 	$L__BB0_165;
	st.local.u32 	[%rd5], %r302;
	mov.u64 	%rd328, $str;
	cvta.global.u64 	%rd329, %rd328;
	add.u64 	%rd330, %SP, 480;
	{ // callseq 16, 0
	.param .b64 param0;
	st.param.b64 	[param0], %rd329;
	.param .b64 param1;
	st.param.b64 	[param1], %rd330;
	.param .b32 retval0;
	call.uni (retval0), 
	vprintf, 
	(
	param0, 
	param1
	);
	ld.param.b32 	%r1323, [retval0];
	} // callseq 16
$L__BB0_165:
	setp.ne.s32 	%p318, %r1, 574;
	ld.local.u32 	%r303, [%rd49+4];
	@%p318 bra 	$L__BB0_167;
	st.local.u32 	[%rd5], %r303;
	mov.u64 	%rd331, $str;
	cvta.global.u64 	%rd332, %rd331;
	add.u64 	%rd333, %SP, 480;
	{ // callseq 17, 0
	.param .b64 param0;
	st.param.b64 	[param0], %rd332;
	.param .b64 param1;
	st.param.b64 	[param1], %rd333;
	.param .b32 retval0;
	call.uni (retval0), 
	vprintf, 
	(
	param0, 
	param1
	);
	ld.param.b32 	%r1325, [retval0];
	} // callseq 17
$L__BB0_167:
	setp.ne.s32 	%p319, %r1, 574;
	ld.local.u32 	%r304, [%rd49+8];
	add.s32 	%r1327, %r1523, 4;
	shl.b32 	%r1328, %r304, %r1327;
	shl.b32 	%r1329, %r302, %r1523;
	add.s32 	%r1330, %r1523, 2;
	shl.b32 	%r1331, %r303, %r1330;
	or.b32  	%r1332, %r1329, %r1331;
	or.b32  	%r305, %r1332, %r1328;
	@%p319 bra 	$L__BB0_169;
	st.local.u32 	[%rd5], %r304;
	mov.u64 	%rd334, $str;
	cvta.global.u64 	%rd335, %rd334;
	add.u64 	%rd336, %SP, 480;
	{ // callseq 18, 0
	.param .b64 param0;
	st.param.b64 	[param0], %rd335;
	.param .b64 param1;
	st.param.b64 	[param1], %rd336;
	.param .b32 retval0;
	call.uni (retval0), 
	vprintf, 
	(
	param0, 
	param1
	);
	ld.param.b32 	%r1333, [retval0];
	} // callseq 18
$L__BB0_169:
	setp.ne.s32 	%p320, %r1, 574;
	ld.local.u32 	%r306, [%rd49+12];
	@%p320 bra 	$L__BB0_171;
	st.local.u32 	[%rd5], %r306;
	mov.u64 	%rd337, $str;
	cvta.global.u64 	%rd338, %rd337;
	add.u64 	%rd339, %SP, 480;
	{ // callseq 19, 0
	.param .b64 param0;
	st.param.b64 	[param0], %rd338;
	.param .b64 param1;
	st.param.b64 	[param1], %rd339;
	.param .b32 retval0;
	call.uni (retval0), 
	vprintf, 
	(
	param0, 
	param1
	);
	ld.param.b32 	%r1335, [retval0];
	} // callseq 19
$L__BB0_171:
	setp.ne.s32 	%p321, %r1, 574;
	ld.local.u32 	%r307, [%rd49+16];
	add.s32 	%r1337, %r1523, 8;
	shl.b32 	%r1338, %r307, %r1337;
	add.s32 	%r1339, %r1523, 6;
	shl.b32 	%r1340, %r306, %r1339;
	or.b32  	%r1341, %r305, %r1340;
	or.b32  	%r308, %r1341, %r1338;
	@%p321 bra 	$L__BB0_173;
	st.local.u32 	[%rd5], %r307;
	mov.u64 	%rd340, $str;
	cvta.global.u64 	%rd341, %rd340;
	add.u64 	%rd342, %SP, 480;
	{ // callseq 20, 0
	.param .b64 param0;
	st.param.b64 	[param0], %rd341;
	.param .b64 param1;
	st.param.b64 	[param1], %rd342;
	.param .b32 retval0;
	call.uni (retval0), 
	vprintf, 
	(
	param0, 
	param1
	);
	ld.param.b32 	%r1342, [retval0];
	} // callseq 20
$L__BB0_173:
	setp.ne.s32 	%p322, %r1, 574;
	ld.local.u32 	%r309, [%rd49+20];
	@%p322 bra 	$L__BB0_175;
	st.local.u32 	[%rd5], %r309;
	mov.u64 	%rd343, $str;
	cvta.global.u64 	%rd344, %rd343;
	add.u64 	%rd345, %SP, 480;
	{ // callseq 21, 0
	.param .b64 param0;
	st.param.b64 	[param0], %rd344;
	.param .b64 param1;
	st.param.b64 	[param1], %rd345;
	.param .b32 retval0;
	call.uni (retval0), 
	vprintf, 
	(
	param0, 
	param1
	);
	ld.param.b32 	%r1344, [retval0];
	} // callseq 21
$L__BB0_175:
	setp.ne.s32 	%p323, %r1, 574;
	ld.local.u32 	%r310, [%rd49+24];
	add.s32 	%r1346, %r1523, 12;
	shl.b32 	%r1347, %r310, %r1346;
	add.s32 	%r1348, %r1523, 10;
	shl.b32 	%r1349, %r309, %r1348;
	or.b32  	%r1350, %r308, %r1349;
	or.b32  	%r311, %r1350, %r1347;
	@%p323 bra 	$L__BB0_177;
	st.local.u32 	[%rd5], %r310;
	mov.u64 	%rd346, $str;
	cvta.global.u64 	%rd347, %rd346;
	add.u64 	%rd348, %SP, 480;
	{ // callseq 22, 0
	.param .b64 param0;
	st.param.b64 	[param0], %rd347;
	.param .b64 param1;
	st.param.b64 	[param1], %rd348;
	.param .b32 retval0;
	call.uni (retval0), 
	vprintf, 
	(
	param0, 
	param1
	);
	ld.param.b32 	%r1351, [retval0];
	} // callseq 22
$L__BB0_177:
	setp.ne.s32 	%p324, %r1, 574;
	ld.local.u32 	%r312, [%rd49+28];
	add.s32 	%r1353, %r1523, 14;
	shl.b32 	%r1354, %r312, %r1353;
	or.b32  	%r1355, %r311, %r1354;
	or.b32  	%r1536, %r1355, %r1536;
	@%p324 bra 	$L__BB0_179;
	st.local.u32 	[%rd5], %r312;
	mov.u64 	%rd349, $str;
	cvta.global.u64 	%rd350, %rd349;
	add.u64 	%rd351, %SP, 480;
	{ // callseq 23, 0
	.param .b64 param0;
	st.param.b64 	[param0], %rd350;
	.param .b64 param1;
	st.param.b64 	[param1], %rd351;
	.param .b32 retval0;
	call.uni (retval0), 
	vprintf, 
	(
	param0, 
	param1
	);
	ld.param.b32 	%r1356, [retval0];
	} // callseq 23
$L__BB0_179:
	add.s32 	%r1526, %r1526, 8;
	add.s32 	%r1523, %r1523, 16;
$L__BB0_180:
	setp.eq.s32 	%p325, %r301, 0;
	@%p325 bra 	$L__BB0_196;
	and.b32  	%r320, %r342, 3;
	setp.lt.u32 	%p326, %r301, 4;
	@%p326 bra 	$L__BB0_191;
	setp.ne.s32 	%p327, %r1, 574;
	mul.wide.u32 	%rd352, %r1526, 4;
	add.s64 	%rd50, %rd2, %rd352;
	ld.local.u32 	%r321, [%rd50];
	@%p327 bra 	$L__BB0_184;
	st.local.u32 	[%rd5], %r321;
	mov.u64 	%rd353, $str;
	cvta.global.u64 	%rd354, %rd353;
	add.u64 	%rd355, %SP, 480;
	{ // callseq 24, 0
	.param .b64 param0;
	st.param.b64 	[param0], %rd354;
	.param .b64 param1;
	st.param.b64 	[param1], %rd355;
	.param .b32 retval0;
	call.uni (retval0), 
	vprintf, 
	(
	param0, 
	param1
	);
	ld.param.b32 	%r1359, [retval0];
	} // callseq 24
$L__BB0_184:
	setp.ne.s32 	%p328, %r1, 574;
	ld.local.u32 	%r322, [%rd50+4];
	@%p328 bra 	$L__BB0_186;
	st.local.u32 	[%rd5], %r322;
	mov.u64 	%rd356, $str;
	cvta.global.u64 	%rd357, %rd356;
	add.u64 	%rd358, %SP, 480;
	{ // callseq 25, 0
	.param .b64 param0;
	st.param.b64 	[param0], %rd357;
	.param .b64 param1;
	st.param.b64 	[param1], %rd358;
	.param .b32 retval0;
	call.uni (retval0), 
	vprintf, 
	(
	param0, 
	param1
	);
	ld.param.b32 	%r1361, [retval0];
	} // callseq 25
$L__BB0_186:
	setp.ne.s32 	%p329, %r1, 574;
	ld.local.u32 	%r323, [%rd50+8];
	add.s32 	%r1363, %r1523, 4;
	shl.b32 	%r1364, %r323, %r1363;
	shl.b32 	%r1365, %r321, %r1523;
	add.s32 	%r1366, %r1523, 2;
	shl.b32 	%r1367, %r322, %r1366;
	or.b32  	%r1368, %r1365, %r1367;
	or.b32  	%r324, %r1368, %r1364;
	@%p329 bra 	$L__BB0_188;
	st.local.u32 	[%rd5], %r323;
	mov.u64 	%rd359, $str;
	cvta.global.u64 	%rd360, %rd359;
	add.u64 	%rd361, %SP, 480;
	{ // callseq 26, 0
	.param .b64 param0;
	st.param.b64 	[param0], %rd360;
	.param .b64 param1;
	st.param.b64 	[param1], %rd361;
	.param .b32 retval0;
	call.uni (retval0), 
	vprintf, 
	(
	param0, 
	param1
	);
	ld.param.b32 	%r1369, [retval0];
	} // callseq 26
$L__BB0_188:
	setp.ne.s32 	%p330, %r1, 574;
	ld.local.u32 	%r325, [%rd50+12];
	add.s32 	%r1371, %r1523, 6;
	shl.b32 	%r1372, %r325, %r1371;
	or.b32  	%r1373, %r324, %r1372;
	or.b32  	%r1536, %r1373, %r1536;
	@%p330 bra 	$L__BB0_190;
	st.local.u32 	[%rd5], %r325;
	mov.u64 	%rd362, $str;
	cvta.global.u64 	%rd363, %rd362;
	add.u64 	%rd364, %SP, 480;
	{ // callseq 27, 0
	.param .b64 param0;
	st.param.b64 	[param0], %rd363;
	.param .b64 param1;
	st.param.b64 	[param1], %rd364;
	.param .b32 retval0;
	call.uni (retval0), 
	vprintf, 
	(
	param0, 
	param1
	);
	ld.param.b32 	%r1374, [retval0];
	} // callseq 27
$L__BB0_190:
	add.s32 	%r1526, %r1526, 4;
	add.s32 	%r1523, %r1523, 8;
$L__BB0_191:
	setp.eq.s32 	%p331, %r320, 0;
	@%p331 bra 	$L__BB0_196;
	mul.wide.u32 	%rd365, %r1526, 4;
	add.s64 	%rd377, %rd2, %rd365;
	neg.s32 	%r1533, %r320;
	mov.u64 	%rd366, $str;
	add.u64 	%rd368, %SP, 480;
$L__BB0_193:
	.pragma "nounroll";
	setp.ne.s32 	%p332, %r1, 574;
	ld.local.u32 	%r337, [%rd377];
	shl.b32 	%r1376, %r337, %r1523;
	or.b32  	%r1536, %r1376, %r1536;
	@%p332 bra 	$L__BB0_195;
	st.local.u32 	[%rd5], %r337;
	cvta.global.u64 	%rd367, %rd366;
	{ // callseq 28, 0
	.param .b64 param0;
	st.param.b64 	[param0], %rd367;
	.param .b64 param1;
	st.param.b64 	[param1], %rd368;
	.param .b32 retval0;
	call.uni (retval0), 
	vprintf, 
	(
	param0, 
	param1
	);
	ld.param.b32 	%r1377, [retval0];
	} // callseq 28
$L__BB0_195:
	add.s64 	%rd377, %rd377, 4;
	add.s32 	%r1533, %r1533, 1;
	setp.ne.s32 	%p333, %r1533, 0;
	add.s32 	%r1523, %r1523, 2;
	@%p333 bra 	$L__BB0_193;
$L__BB0_196:
	ld.param.u64 	%rd372, [_Z15patternBarchingPKiiiPi_param_3];
	cvta.to.global.u64 	%rd369, %rd372;
	mul.wide.s32 	%rd370, %r1, 4;
	add.s64 	%rd371, %rd369, %rd370;
	st.global.u32 	[%rd371], %r1536;
$L__BB0_197:
	ret;
$L__BB0_198:
	setp.lt.u32 	%p285, %r59, 15;
	mov.b32 	%r1498, 0;
	@%p285 bra 	$L__BB0_201;
	mov.b32 	%r1494, 0;
$L__BB0_200:
	.pragma "nounroll";
	mul.wide.u32 	%rd268, %r1494, 4;
	add.s64 	%rd269, %rd4, %rd268;
	ld.local.v4.u32 	{%r1217, %r1218, %r1219, %r1220}, [%rd269];
	add.s64 	%rd270, %rd3, %rd268;
	st.local.v4.u32 	[%rd270], {%r1217, %r1218, %r1219, %r1220};
	ld.local.v4.u32 	{%r1221, %r1222, %r1223, %r1224}, [%rd269+16];
	st.local.v4.u32 	[%rd270+16], {%r1221, %r1222, %r1223, %r1224};
	ld.local.v4.u32 	{%r1225, %r1226, %r1227, %r1228}, [%rd269+32];
	st.local.v4.u32 	[%rd270+32], {%r1225, %r1226, %r1227, %r1228};
	ld.local.v4.u32 	{%r1229, %r1230, %r1231, %r1232}, [%rd269+48];
	st.local.v4.u32 	[%rd270+48], {%r1229, %r1230, %r1231, %r1232};
	add.s32 	%r1494, %r1494, 16;
	setp.eq.s32 	%p286, %r1494, %r64;
	mov.u32 	%r1498, %r64;
	@%p286 bra 	$L__BB0_201;
	bra.uni 	$L__BB0_200;
$L__BB0_201:
	setp.eq.s32 	%p287, %r60, 0;
	mov.u32 	%r1432, %r1478;
	@%p287 bra 	$L__BB0_122;
	setp.lt.u32 	%p288, %r61, 7;
	@%p288 bra 	$L__BB0_204;
	mul.wide.u32 	%rd271, %r1498, 4;
	add.s64 	%rd272, %rd4, %rd271;
	ld.local.u32 	%r1233, [%rd272];
	add.s64 	%rd273, %rd3, %rd271;
	st.local.u32 	[%rd273], %r1233;
	ld.local.u32 	%r1234, [%rd272+4];
	st.local.u32 	[%rd273+4], %r1234;
	ld.local.u32 	%r1235, [%rd272+8];
	st.local.u32 	[%rd273+8], %r1235;
	ld.local.u32 	%r1236, [%rd272+12];
	st.local.u32 	[%rd273+12], %r1236;
	ld.local.u32 	%r1237, [%rd272+16];
	st.local.u32 	[%rd273+16], %r1237;
	ld.local.u32 	%r1238, [%rd272+20];
	st.local.u32 	[%rd273+20], %r1238;
	ld.local.u32 	%r1239, [%rd272+24];
	st.local.u32 	[%rd273+24], %r1239;
	ld.local.u32 	%r1240, [%rd272+28];
	st.local.u32 	[%rd273+28], %r1240;
	add.s32 	%r1498, %r1498, 8;
$L__BB0_204:
	setp.eq.s32 	%p289, %r62, 0;
	mov.u32 	%r1432, %r1478;
	@%p289 bra 	$L__BB0_122;
	setp.lt.u32 	%p290, %r63, 3;
	@%p290 bra 	$L__BB0_207;
	mul.wide.u32 	%rd274, %r1498, 4;
	add.s64 	%rd275, %rd4, %rd274;
	ld.local.u32 	%r1241, [%rd275];
	add.s64 	%rd276, %rd3, %rd274;
	st.local.u32 	[%rd276], %r1241;
	ld.local.u32 	%r1242, [%rd275+4];
	st.local.u32 	[%rd276+4], %r1242;
	ld.local.u32 	%r1243, [%rd275+8];
	st.local.u32 	[%rd276+8], %r1243;
	ld.local.u32 	%r1244, [%rd275+12];
	st.local.u32 	[%rd276+12], %r1244;
	add.s32 	%r1498, %r1498, 4;
$L__BB0_207:
	setp.eq.s32 	%p291, %r65, 0;
	mov.u32 	%r1432, %r1478;
	@%p291 bra 	$L__BB0_122;
	setp.eq.s32 	%p292, %r65, 1;
	mul.wide.u32 	%rd277, %r1498, 4;
	add.s64 	%rd33, %rd4, %rd277;
	ld.local.u32 	%r1245, [%rd33];
	add.s64 	%rd34, %rd3, %rd277;
	st.local.u32 	[%rd34], %r1245;
	mov.u32 	%r1432, %r1478;
	@%p292 bra 	$L__BB0_122;
	setp.eq.s32 	%p293, %r65, 2;
	ld.local.u32 	%r1246, [%rd33+4];
	st.local.u32 	[%rd34+4], %r1246;
	mov.u32 	%r1432, %r1478;
	@%p293 bra 	$L__BB0_122;
	ld.local.u32 	%r1247, [%rd33+8];
	st.local.u32 	[%rd34+8], %r1247;
	mov.u32 	%r1432, %r1478;
	bra.uni 	$L__BB0_122;
$L__BB0_211:
	setp.lt.u32 	%p231, %r59, 15;
	mov.b32 	%r1501, 0;
	@%p231 bra 	$L__BB0_214;
	mov.b32 	%r1473, 0;
$L__BB0_213:
	.pragma "nounroll";
	mul.wide.u32 	%rd230, %r1473, 4;
	add.s64 	%rd231, %rd4, %rd230;
	ld.local.v4.u32 	{%r1052, %r1053, %r1054, %r1055}, [%rd231];
	add.s64 	%rd232, %rd3, %rd230;
	st.local.v4.u32 	[%rd232], {%r1052, %r1053, %r1054, %r1055};
	ld.local.v4.u32 	{%r1056, %r1057, %r1058, %r1059}, [%rd231+16];
	st.local.v4.u32 	[%rd232+16], {%r1056, %r1057, %r1058, %r1059};
	ld.local.v4.u32 	{%r1060, %r1061, %r1062, %r1063}, [%rd231+32];
	st.local.v4.u32 	[%rd232+32], {%r1060, %r1061, %r1062, %r1063};
	ld.local.v4.u32 	{%r1064, %r1065, %r1066, %r1067}, [%rd231+48];
	st.local.v4.u32 	[%rd232+48], {%r1064, %r1065, %r1066, %r1067};
	add.s32 	%r1473, %r1473, 16;
	setp.eq.s32 	%p232, %r1473, %r64;
	mov.u32 	%r1501, %r64;
	@%p232 bra 	$L__BB0_214;
	bra.uni 	$L__BB0_213;
$L__BB0_214:
	setp.eq.s32 	%p233, %r60, 0;
	mov.u32 	%r1432, %r1456;
	@%p233 bra 	$L__BB0_101;
	setp.lt.u32 	%p234, %r61, 7;
	@%p234 bra 	$L__BB0_217;
	mul.wide.u32 	%rd233, %r1501, 4;
	add.s64 	%rd234, %rd4, %rd233;
	ld.local.u32 	%r1068, [%rd234];
	add.s64 	%rd235, %rd3, %rd233;
	st.local.u32 	[%rd235], %r1068;
	ld.local.u32 	%r1069, [%rd234+4];
	st.local.u32 	[%rd235+4], %r1069;
	ld.local.u32 	%r1070, [%rd234+8];
	st.local.u32 	[%rd235+8], %r1070;
	ld.local.u32 	%r1071, [%rd234+12];
	st.local.u32 	[%rd235+12], %r1071;
	ld.local.u32 	%r1072, [%rd234+16];
	st.local.u32 	[%rd235+16], %r1072;
	ld.local.u32 	%r1073, [%rd234+20];
	st.local.u32 	[%rd235+20], %r1073;
	ld.local.u32 	%r1074, [%rd234+24];
	st.local.u32 	[%rd235+24], %r1074;
	ld.local.u32 	%r1075, [%rd234+28];
	st.local.u32 	[%rd235+28], %r1075;
	add.s32 	%r1501, %r1501, 8;
$L__BB0_217:
	setp.eq.s32 	%p235, %r62, 0;
	mov.u32 	%r1432, %r1456;
	@%p235 bra 	$L__BB0_101;
	setp.lt.u32 	%p236, %r63, 3;
	@%p236 bra 	$L__BB0_220;
	mul.wide.u32 	%rd236, %r1501, 4;
	add.s64 	%rd237, %rd4, %rd236;
	ld.local.u32 	%r1076, [%rd237];
	add.s64 	%rd238, %rd3, %rd236;
	st.local.u32 	[%rd238], %r1076;
	ld.local.u32 	%r1077, [%rd237+4];
	st.local.u32 	[%rd238+4], %r1077;
	ld.local.u32 	%r1078, [%rd237+8];
	st.local.u32 	[%rd238+8], %r1078;
	ld.local.u32 	%r1079, [%rd237+12];
	st.local.u32 	[%rd238+12], %r1079;
	add.s32 	%r1501, %r1501, 4;
$L__BB0_220:
	setp.eq.s32 	%p237, %r65, 0;
	mov.u32 	%r1432, %r1456;
	@%p237 bra 	$L__BB0_101;
	setp.eq.s32 	%p238, %r65, 1;
	mul.wide.u32 	%rd239, %r1501, 4;
	add.s64 	%rd35, %rd4, %rd239;
	ld.local.u32 	%r1080, [%rd35];
	add.s64 	%rd36, %rd3, %rd239;
	st.local.u32 	[%rd36], %r1080;
	mov.u32 	%r1432, %r1456;
	@%p238 bra 	$L__BB0_101;
	setp.eq.s32 	%p239, %r65, 2;
	ld.local.u32 	%r1081, [%rd35+4];
	st.local.u32 	[%rd36+4], %r1081;
	mov.u32 	%r1432, %r1456;
	@%p239 bra 	$L__BB0_101;
	ld.local.u32 	%r1082, [%rd35+8];
	st.local.u32 	[%rd36+8], %r1082;
	mov.u32 	%r1432, %r1456;
	bra.uni 	$L__BB0_101;
$L__BB0_224:
	setp.lt.u32 	%p177, %r59, 15;
	mov.b32 	%r1504, 0;
	@%p177 bra 	$L__BB0_227;
	mov.b32 	%r1452, 0;
$L__BB0_226:
	.pragma "nounroll";
	mul.wide.u32 	%rd192, %r1452, 4;
	add.s64 	%rd193, %rd4, %rd192;
	ld.local.v4.u32 	{%r887, %r888, %r889, %r890}, [%rd193];
	add.s64 	%rd194, %rd3, %rd192;
	st.local.v4.u32 	[%rd194], {%r887, %r888, %r889, %r890};
	ld.local.v4.u32 	{%r891, %r892, %r893, %r894}, [%rd193+16];
	st.local.v4.u32 	[%rd194+16], {%r891, %r892, %r893, %r894};
	ld.local.v4.u32 	{%r895, %r896, %r897, %r898}, [%rd193+32];
	st.local.v4.u32 	[%rd194+32], {%r895, %r896, %r897, %r898};
	ld.local.v4.u32 	{%r899, %r900, %r901, %r902}, [%rd193+48];
	st.local.v4.u32 	[%rd194+48], {%r899, %r900, %r901, %r902};
	add.s32 	%r1452, %r1452, 16;
	setp.eq.s32 	%p178, %r1452, %r64;
	mov.u32 	%r1504, %r64;
	@%p178 bra 	$L__BB0_227;
	bra.uni 	$L__BB0_226;
$L__BB0_227:
	setp.eq.s32 	%p179, %r60, 0;
	mov.u32 	%r1432, %r1435;
	@%p179 bra 	$L__BB0_80;
	setp.lt.u32 	%p180, %r61, 7;
	@%p180 bra 	$L__BB0_230;
	mul.wide.u32 	%rd195, %r1504, 4;
	add.s64 	%rd196, %rd4, %rd195;
	ld.local.u32 	%r903, [%rd196];
	add.s64 	%rd197, %rd3, %rd195;
	st.local.u32 	[%rd197], %r903;
	ld.local.u32 	%r904, [%rd196+4];
	st.local.u32 	[%rd197+4], %r904;
	ld.local.u32 	%r905, [%rd196+8];
	st.local.u32 	[%rd197+8], %r905;
	ld.local.u32 	%r906, [%rd196+12];
	st.local.u32 	[%rd197+12], %r906;
	ld.local.u32 	%r907, [%rd196+16];
	st.local.u32 	[%rd197+16], %r907;
	ld.local.u32 	%r908, [%rd196+20];
	st.local.u32 	[%rd197+20], %r908;
	ld.local.u32 	%r909, [%rd196+24];
	st.local.u32 	[%rd197+24], %r909;
	ld.local.u32 	%r910, [%rd196+28];
	st.local.u32 	[%rd197+28], %r910;
	add.s32 	%r1504, %r1504, 8;
$L__BB0_230:
	setp.eq.s32 	%p181, %r62, 0;
	mov.u32 	%r1432, %r1435;
	@%p181 bra 	$L__BB0_80;
	setp.lt.u32 	%p182, %r63, 3;
	@%p182 bra 	$L__BB0_233;
	mul.wide.u32 	%rd198, %r1504, 4;
	add.s64 	%rd199, %rd4, %rd198;
	ld.local.u32 	%r911, [%rd199];
	add.s64 	%rd200, %rd3, %rd198;
	st.local.u32 	[%rd200], %r911;
	ld.local.u32 	%r912, [%rd199+4];
	st.local.u32 	[%rd200+4], %r912;
	ld.local.u32 	%r913, [%rd199+8];
	st.local.u32 	[%rd200+8], %r913;
	ld.local.u32 	%r914, [%rd199+12];
	st.local.u32 	[%rd200+12], %r914;
	add.s32 	%r1504, %r1504, 4;
$L__BB0_233:
	setp.eq.s32 	%p183, %r65, 0;
	mov.u32 	%r1432, %r1435;
	@%p183 bra 	$L__BB0_80;
	setp.eq.s32 	%p184, %r65, 1;
	mul.wide.u32 	%rd201, %r1504, 4;
	add.s64 	%rd37, %rd4, %rd201;
	ld.local.u32 	%r915, [%rd37];
	add.s64 	%rd38, %rd3, %rd201;
	st.local.u32 	[%rd38], %r915;
	mov.u32 	%r1432, %r1435;
	@%p184 bra 	$L__BB0_80;
	setp.eq.s32 	%p185, %r65, 2;
	ld.local.u32 	%r916, [%rd37+4];
	st.local.u32 	[%rd38+4], %r916;
	mov.u32 	%r1432, %r1435;
	@%p185 bra 	$L__BB0_80;
	ld.local.u32 	%r917, [%rd37+8];
	st.local.u32 	[%rd38+8], %r917;
	mov.u32 	%r1432, %r1435;
	bra.uni 	$L__BB0_80;
$L__BB0_237:
	setp.lt.u32 	%p123, %r59, 15;
	mov.b32 	%r1507, 0;
	@%p123 bra 	$L__BB0_240;
	mov.b32 	%r1431, 0;
$L__BB0_239:
	.pragma "nounroll";
	mul.wide.u32 	%rd154, %r1431, 4;
	add.s64 	%rd155, %rd4, %rd154;
	ld.local.v4.u32 	{%r722, %r723, %r724, %r725}, [%rd155];
	add.s64 	%rd156, %rd3, %rd154;
	st.local.v4.u32 	[%rd156], {%r722, %r723, %r724, %r725};
	ld.local.v4.u32 	{%r726, %r727, %r728, %r729}, [%rd155+16];
	st.local.v4.u32 	[%rd156+16], {%r726, %r727, %r728, %r729};
	ld.local.v4.u32 	{%r730, %r731, %r732, %r733}, [%rd155+32];
	st.local.v4.u32 	[%rd156+32], {%r730, %r731, %r732, %r733};
	ld.local.v4.u32 	{%r734, %r735, %r736, %r737}, [%rd155+48];
	st.local.v4.u32 	[%rd156+48], {%r734, %r735, %r736, %r737};
	add.s32 	%r1431, %r1431, 16;
	setp.eq.s32 	%p124, %r1431, %r64;
	mov.u32 	%r1507, %r64;
	@%p124 bra 	$L__BB0_240;
	bra.uni 	$L__BB0_239;
$L__BB0_240:
	setp.eq.s32 	%p125, %r60, 0;
	mov.u32 	%r1432, %r1414;
	@%p125 bra 	$L__BB0_59;
	setp.lt.u32 	%p126, %r61, 7;
	@%p126 bra 	$L__BB0_243;
	mul.wide.u32 	%rd157, %r1507, 4;
	add.s64 	%rd158, %rd4, %rd157;
	ld.local.u32 	%r738, [%rd158];
	add.s64 	%rd159, %rd3, %rd157;
	st.local.u32 	[%rd159], %r738;
	ld.local.u32 	%r739, [%rd158+4];
	st.local.u32 	[%rd159+4], %r739;
	ld.local.u32 	%r740, [%rd158+8];
	st.local.u32 	[%rd159+8], %r740;
	ld.local.u32 	%r741, [%rd158+12];
	st.local.u32 	[%rd159+12], %r741;
	ld.local.u32 	%r742, [%rd158+16];
	st.local.u32 	[%rd159+16], %r742;
	ld.local.u32 	%r743, [%rd158+20];
	st.local.u32 	[%rd159+20], %r743;
	ld.local.u32 	%r744, [%rd158+24];
	st.local.u32 	[%rd159+24], %r744;
	ld.local.u32 	%r745, [%rd158+28];
	st.local.u32 	[%rd159+28], %r745;
	add.s32 	%r1507, %r1507, 8;
$L__BB0_243:
	setp.eq.s32 	%p127, %r62, 0;
	mov.u32 	%r1432, %r1414;
	@%p127 bra 	$L__BB0_59;
	setp.lt.u32 	%p128, %r63, 3;
	@%p128 bra 	$L__BB0_246;
	mul.wide.u32 	%rd160, %r1507, 4;
	add.s64 	%rd161, %rd4, %rd160;
	ld.local.u32 	%r746, [%rd161];
	add.s64 	%rd162, %rd3, %rd160;
	st.local.u32 	[%rd162], %r746;
	ld.local.u32 	%r747, [%rd161+4];
	st.local.u32 	[%rd162+4], %r747;
	ld.local.u32 	%r748, [%rd161+8];
	st.local.u32 	[%rd162+8], %r748;
	ld.local.u32 	%r749, [%rd161+12];
	st.local.u32 	[%rd162+12], %r749;
	add.s32 	%r1507, %r1507, 4;
$L__BB0_246:
	setp.eq.s32 	%p129, %r65, 0;
	mov.u32 	%r1432, %r1414;
	@%p129 bra 	$L__BB0_59;
	setp.eq.s32 	%p130, %r65, 1;
	mul.wide.u32 	%rd163, %r1507, 4;
	add.s64 	%rd39, %rd4, %rd163;
	ld.local.u32 	%r750, [%rd39];
	add.s64 	%rd40, %rd3, %rd163;
	st.local.u32 	[%rd40], %r750;
	mov.u32 	%r1432, %r1414;
	@%p130 bra 	$L__BB0_59;
	setp.eq.s32 	%p131, %r65, 2;
	ld.local.u32 	%r751, [%rd39+4];
	st.local.u32 	[%rd40+4], %r751;
	mov.u32 	%r1432, %r1414;
	@%p131 bra 	$L__BB0_59;
	ld.local.u32 	%r752, [%rd39+8];
	st.local.u32 	[%rd40+8], %r752;
	mov.u32 	%r1432, %r1414;
	bra.uni 	$L__BB0_59;
$L__BB0_250:
	.pragma "nounroll";
	mul.wide.u32 	%rd112, %r1410, 4;
	add.s64 	%rd113, %rd3, %rd112;
	ld.local.v4.u32 	{%r557, %r558, %r559, %r560}, [%rd113];
	add.s64 	%rd114, %rd2, %rd112;
	add.s64 	%rd115, %rd4, %rd112;
	st.local.v4.u32 	[%rd114], {%r557, %r558, %r559, %r560};
	st.local.v4.u32 	[%rd115], {%r557, %r558, %r559, %r560};
	ld.local.v4.u32 	{%r561, %r562, %r563, %r564}, [%rd113+16];
	st.local.v4.u32 	[%rd114+16], {%r561, %r562, %r563, %r564};
	st.local.v4.u32 	[%rd115+16], {%r561, %r562, %r563, %r564};
	ld.local.v4.u32 	{%r565, %r566, %r567, %r568}, [%rd113+32];
	st.local.v4.u32 	[%rd114+32], {%r565, %r566, %r567, %r568};
	st.local.v4.u32 	[%rd115+32], {%r565, %r566, %r567, %r568};
	ld.local.v4.u32 	{%r569, %r570, %r571, %r572}, [%rd113+48];
	st.local.v4.u32 	[%rd114+48], {%r569, %r570, %r571, %r572};
	st.local.v4.u32 	[%rd115+48], {%r569, %r570, %r571, %r572};
	add.s32 	%r1410, %r1410, 16;
	setp.eq.s32 	%p70, %r1410, %r64;
	mov.u32 	%r1511, %r64;
	@%p70 bra 	$L__BB0_251;
	bra.uni 	$L__BB0_250;
$L__BB0_251:
	setp.eq.s32 	%p71, %r60, 0;
	mov.u32 	%r1509, %r1432;
	@%p71 bra 	$L__BB0_274;
	setp.lt.u32 	%p72, %r61, 7;
	@%p72 bra 	$L__BB0_254;
	mul.wide.u32 	%rd116, %r1511, 4;
	add.s64 	%rd117, %rd3, %rd116;
	ld.local.u32 	%r573, [%rd117];
	add.s64 	%rd118, %rd2, %rd116;
	st.local.u32 	[%rd118], %r573;
	add.s64 	%rd119, %rd4, %rd116;
	st.local.u32 	[%rd119], %r573;
	ld.local.u32 	%r574, [%rd117+4];
	st.local.u32 	[%rd118+4], %r574;
	st.local.u32 	[%rd119+4], %r574;
	ld.local.u32 	%r575, [%rd117+8];
	st.local.u32 	[%rd118+8], %r575;
	st.local.u32 	[%rd119+8], %r575;
	ld.local.u32 	%r576, [%rd117+12];
	st.local.u32 	[%rd118+12], %r576;
	st.local.u32 	[%rd119+12], %r576;
	ld.local.u32 	%r577, [%rd117+16];
	st.local.u32 	[%rd118+16], %r577;
	st.local.u32 	[%rd119+16], %r577;
	ld.local.u32 	%r578, [%rd117+20];
	st.local.u32 	[%rd118+20], %r578;
	st.local.u32 	[%rd119+20], %r578;
	ld.local.u32 	%r579, [%rd117+24];
	st.local.u32 	[%rd118+24], %r579;
	st.local.u32 	[%rd119+24], %r579;
	ld.local.u32 	%r580, [%rd117+28];
	st.local.u32 	[%rd118+28], %r580;
	st.local.u32 	[%rd119+28], %r580;
	add.s32 	%r1511, %r1511, 8;
$L__BB0_254:
	setp.eq.s32 	%p73, %r62, 0;
	mov.u32 	%r1509, %r1432;
	@%p73 bra 	$L__BB0_274;
	setp.lt.u32 	%p74, %r63, 3;
	@%p74 bra 	$L__BB0_257;
	mul.wide.u32 	%rd120, %r1511, 4;
	add.s64 	%rd121, %rd3, %rd120;
	ld.local.u32 	%r581, [%rd121];
	add.s64 	%rd122, %rd2, %rd120;
	st.local.u32 	[%rd122], %r581;
	add.s64 	%rd123, %rd4, %rd120;
	st.local.u32 	[%rd123], %r581;
	ld.local.u32 	%r582, [%rd121+4];
	st.local.u32 	[%rd122+4], %r582;
	st.local.u32 	[%rd123+4], %r582;
	ld.local.u32 	%r583, [%rd121+8];
	st.local.u32 	[%rd122+8], %r583;
	st.local.u32 	[%rd123+8], %r583;
	ld.local.u32 	%r584, [%rd121+12];
	st.local.u32 	[%rd122+12], %r584;
	st.local.u32 	[%rd123+12], %r584;
	add.s32 	%r1511, %r1511, 4;
$L__BB0_257:
	setp.eq.s32 	%p75, %r65, 0;
	mov.u32 	%r1509, %r1432;
	@%p75 bra 	$L__BB0_274;
	setp.eq.s32 	%p76, %r65, 1;
	mul.wide.u32 	%rd124, %r1511, 4;
	add.s64 	%rd41, %rd3, %rd124;
	ld.local.u32 	%r585, [%rd41];
	add.s64 	%rd42, %rd2, %rd124;
	st.local.u32 	[%rd42], %r585;
	add.s64 	%rd43, %rd4, %rd124;
	st.local.u32 	[%rd43], %r585;
	mov.u32 	%r1509, %r1432;
	@%p76 bra 	$L__BB0_274;
	setp.eq.s32 	%p77, %r65, 2;
	ld.local.u32 	%r586, [%rd41+4];
	st.local.u32 	[%rd42+4], %r586;
	st.local.u32 	[%rd43+4], %r586;
	mov.u32 	%r1509, %r1432;
	@%p77 bra 	$L__BB0_274;
	ld.local.u32 	%r587, [%rd41+8];
	st.local.u32 	[%rd42+8], %r587;
	st.local.u32 	[%rd43+8], %r587;
	mov.u32 	%r1509, %r1432;
	bra.uni 	$L__BB0_274;
$L__BB0_261:
	setp.lt.u32 	%p60, %r59, 15;
	mov.b32 	%r1514, 0;
	@%p60 bra 	$L__BB0_264;
	and.b32  	%r523, %r342, 2147483632;
	neg.s32 	%r1409, %r523;
	add.s64 	%rd376, %rd2, 32;
	add.s64 	%rd375, %rd4, 32;
$L__BB0_263:
	.pragma "nounroll";
	ld.local.v4.u32 	{%r524, %r525, %r526, %r527}, [%rd376+-32];
	st.local.v4.u32 	[%rd375+-32], {%r524, %r525, %r526, %r527};
	ld.local.v4.u32 	{%r528, %r529, %r530, %r531}, [%rd376+-16];
	st.local.v4.u32 	[%rd375+-16], {%r528, %r529, %r530, %r531};
	ld.local.v4.u32 	{%r532, %r533, %r534, %r535}, [%rd376];
	st.local.v4.u32 	[%rd375], {%r532, %r533, %r534, %r535};
	ld.local.v4.u32 	{%r536, %r537, %r538, %r539}, [%rd376+16];
	st.local.v4.u32 	[%rd375+16], {%r536, %r537, %r538, %r539};
	add.s32 	%r1409, %r1409, 16;
	add.s64 	%rd376, %rd376, 64;
	add.s64 	%rd375, %rd375, 64;
	setp.eq.s32 	%p61, %r1409, 0;
	mov.u32 	%r1514, %r64;
	@%p61 bra 	$L__BB0_264;
	bra.uni 	$L__BB0_263;
$L__BB0_264:
	setp.eq.s32 	%p62, %r60, 0;
	@%p62 bra 	$L__BB0_274;
	setp.lt.u32 	%p63, %r61, 7;
	@%p63 bra 	$L__BB0_267;
	mul.wide.u32 	%rd105, %r1514, 4;
	add.s64 	%rd106, %rd2, %rd105;
	ld.local.u32 	%r540, [%rd106];
	add.s64 	%rd107, %rd4, %rd105;
	st.local.u32 	[%rd107], %r540;
	ld.local.u32 	%r541, [%rd106+4];
	st.local.u32 	[%rd107+4], %r541;
	ld.local.u32 	%r542, [%rd106+8];
	st.local.u32 	[%rd107+8], %r542;
	ld.local.u32 	%r543, [%rd106+12];
	st.local.u32 	[%rd107+12], %r543;
	ld.local.u32 	%r544, [%rd106+16];
	st.local.u32 	[%rd107+16], %r544;
	ld.local.u32 	%r545, [%rd106+20];
	st.local.u32 	[%rd107+20], %r545;
	ld.local.u32 	%r546, [%rd106+24];
	st.local.u32 	[%rd107+24], %r546;
	ld.local.u32 	%r547, [%rd106+28];
	st.local.u32 	[%rd107+28], %r547;
	add.s32 	%r1514, %r1514, 8;
$L__BB0_267:
	setp.eq.s32 	%p64, %r62, 0;
	@%p64 bra 	$L__BB0_274;
	setp.lt.u32 	%p65, %r63, 3;
	@%p65 bra 	$L__BB0_270;
	mul.wide.u32 	%rd108, %r1514, 4;
	add.s64 	%rd109, %rd2, %rd108;
	ld.local.u32 	%r548, [%rd109];
	add.s64 	%rd110, %rd4, %rd108;
	st.local.u32 	[%rd110], %r548;
	ld.local.u32 	%r549, [%rd109+4];
	st.local.u32 	[%rd110+4], %r549;
	ld.local.u32 	%r550, [%rd109+8];
	st.local.u32 	[%rd110+8], %r550;
	ld.local.u32 	%r551, [%rd109+12];
	st.local.u32 	[%rd110+12], %r551;
	add.s32 	%r1514, %r1514, 4;
$L__BB0_270:
	setp.eq.s32 	%p66, %r65, 0;
	@%p66 bra 	$L__BB0_274;
	setp.eq.s32 	%p67, %r65, 1;
	mul.wide.u32 	%rd111, %r1514, 4;
	add.s64 	%rd46, %rd2, %rd111;
	ld.local.u32 	%r552, [%rd46];
	add.s64 	%rd47, %rd4, %rd111;
	st.local.u32 	[%rd47], %r552;
	@%p67 bra 	$L__BB0_274;
	setp.eq.s32 	%p68, %r65, 2;
	ld.local.u32 	%r553, [%rd46+4];
	st.local.u32 	[%rd47+4], %r553;
	@%p68 bra 	$L__BB0_274;
	ld.local.u32 	%r554, [%rd46+8];
	st.local.u32 	[%rd47+8], %r554;
$L__BB0_274:
	mov.b32 	%r1412, 0;
	bra.uni 	$L__BB0_39;

}


// ===== COMPILED SASS (sm_100) =====

	.target	sm_100

	.elftype	@"ET_EXEC"


//--------------------- .note.nv.tkinfo           --------------------------
	.section	.note.nv.tkinfo,"",@"SHT_NOTE"
	.sectionflags	@"SHF_NOTE_NV_TKINFO"
	.tkinfo
        /*0018*/ 	.word	0x00000002
        /*0030*/ 	.string	""
        /*0030*/ 	.string	"ptxas"
        /*0030*/ 	.string	"Cuda compilation tools, release 13.0, V13.0.88"
        /*0030*/ 	.string	"Build cuda_13.0.r13.0/compiler.36424714_0"
        /*0030*/ 	.string	"-arch sm_100 -m 64 "



//--------------------- .note.nv.cuinfo           --------------------------
	.section	.note.nv.cuinfo,"",@"SHT_NOTE"
	.sectionflags	@"SHF_NOTE_NV_CUINFO"
        /*0018*/ 	.short	0x0002
        /*001a*/ 	.short	0x0064
        /*001c*/ 	.short	0x0082
	.zero		2


//--------------------- .nv.info                  --------------------------
	.section	.nv.info,"",@"SHT_CUDA_INFO"
	.align	4


	//----- nvinfo : EIATTR_REGCOUNT
	.align		4
        /*0000*/ 	.byte	0x04, 0x2f
        /*0002*/ 	.short	(.L_2 - .L_1)
	.align		4
.L_1:
        /*0004*/ 	.word	index@(_Z15patternBarchingPKiiiPi)
        /*0008*/ 	.word	0x00000020


	//----- nvinfo : EIATTR_FRAME_SIZE
	.align		4
.L_2:
        /*000c*/ 	.byte	0x04, 0x11
        /*000e*/ 	.short	(.L_4 - .L_3)
	.align		4
.L_3:
        /*0010*/ 	.word	index@(_Z15patternBarchingPKiiiPi)
        /*0014*/ 	.word	0x000001f0


	//----- nvinfo : EIATTR_MIN_STACK_SIZE
	.align		4
.L_4:
        /*0018*/ 	.byte	0x04, 0x12
        /*001a*/ 	.short	(.L_6 - .L_5)
	.align		4
.L_5:
        /*001c*/ 	.word	index@(_Z15patternBarchingPKiiiPi)
        /*0020*/ 	.word	0x000001f0
.L_6:


//--------------------- .nv.compat                --------------------------
	.section	.nv.compat,"",@"SHT_CUDA_COMPAT_INFO"
	.align	4
        /*0000*/ 	.byte	0x02, 0x09, 0x00, 0x00, 0x02, 0x02, 0x01, 0x00, 0x02, 0x05, 0x05, 0x00, 0x03, 0x07, 0x01, 0x01
        /*0010*/ 	.byte	0x02, 0x03, 0x00, 0x00, 0x02, 0x06, 0x01, 0x00, 0x04, 0x0b, 0x08, 0x00, 0x09, 0x00, 0x00, 0x00
        /*0020*/ 	.byte	0x00, 0x00, 0x00, 0x00


//--------------------- .nv.info._Z15patternBarchingPKiiiPi --------------------------
	.section	.nv.info._Z15patternBarchingPKiiiPi,"",@"SHT_CUDA_INFO"
	.sectionflags	@""
	.align	4


	//----- nvinfo : EIATTR_CUDA_API_VERSION
	.align		4
        /*0000*/ 	.byte	0x04, 0x37
        /*0002*/ 	.short	(.L_8 - .L_7)
.L_7:
        /*0004*/ 	.word	0x00000082


	//----- nvinfo : EIATTR_KPARAM_INFO
	.align		4
.L_8:
        /*0008*/ 	.byte	0x04, 0x17
        /*000a*/ 	.short	(.L_10 - .L_9)
.L_9:
        /*000c*/ 	.word	0x00000000
        /*0010*/ 	.short	0x0003
        /*0012*/ 	.short	0x0010
        /*0014*/ 	.byte	0x00, 0xf5, 0x21, 0x00


	//----- nvinfo : EIATTR_KPARAM_INFO
	.align		4
.L_10:
        /*0018*/ 	.byte	0x04, 0x17
        /*001a*/ 	.short	(.L_12 - .L_11)
.L_11:
        /*001c*/ 	.word	0x00000000
        /*0020*/ 	.short	0x0002
        /*0022*/ 	.short	0x000c
        /*0024*/ 	.byte	0x00, 0xf0, 0x11, 0x00


	//----- nvinfo : EIATTR_KPARAM_INFO
	.align		4
.L_12:
        /*0028*/ 	.byte	0x04, 0x17
        /*002a*/ 	.short	(.L_14 - .L_13)
.L_13:
        /*002c*/ 	.word	0x00000000
        /*0030*/ 	.short	0x0001
        /*0032*/ 	.short	0x0008
        /*0034*/ 	.byte	0x00, 0xf0, 0x11, 0x00


	//----- nvinfo : EIATTR_KPARAM_INFO
	.align		4
.L_14:
        /*0038*/ 	.byte	0x04, 0x17
        /*003a*/ 	.short	(.L_16 - .L_15)
.L_15:
        /*003c*/ 	.word	0x00000000
        /*0040*/ 	.short	0x0000
        /*0042*/ 	.short	0x0000
        /*0044*/ 	.byte	0x00, 0xf5, 0x21, 0x00


	//----- nvinfo : EIATTR_SPARSE_MMA_MASK
	.align		4
.L_16:
        /*0048*/ 	.byte	0x03, 0x50
        /*004a*/ 	.short	0x0000


	//----- nvinfo : EIATTR_MAXREG_COUNT
	.align		4
        /*004c*/ 	.byte	0x03, 0x1b
        /*004e*/ 	.short	0x00ff


	//----- nvinfo : EIATTR_EXTERNS
	.align		4
        /*0050*/ 	.byte	0x04, 0x0f
        /*0052*/ 	.short	(.L_18 - .L_17)


	//   ....[0]....
	.align		4
.L_17:
        /*0054*/ 	.word	index@(vprintf)


	//----- nvinfo : EIATTR_MERCURY_ISA_VERSION
	.align		4
.L_18:
        /*0058*/ 	.byte	0x03, 0x5f
        /*005a*/ 	.short	0x0101


	//----- nvinfo : EIATTR_VRC_CTA_INIT_COUNT
	.align		4
        /*005c*/ 	.byte	0x02, 0x4a
	.zero		1
	.zero		1


	//----- nvinfo : EIATTR_SYSCALL_OFFSETS
	.align		4
        /*0060*/ 	.byte	0x04, 0x46
        /*0062*/ 	.short	(.L_20 - .L_19)


	//   ....[0]....
.L_19:
        /*0064*/ 	.word	0x000076b0


	//   ....[1]....
        /*0068*/ 	.word	0x000077a0


	//   ....[2]....
        /*006c*/ 	.word	0x000078e0


	//   ....[3]....
        /*0070*/ 	.word	0x000079d0


	//   ....[4]....
        /*0074*/ 	.word	0x00007b10


	//   ....[5]....
        /*0078*/ 	.word	0x00007c00


	//   ....[6]....
        /*007c*/ 	.word	0x00007d40


	//   ....[7]....
        /*0080*/ 	.word	0x00007e30


	//   ....[8]....
        /*0084*/ 	.word	0x00007f70


	//   ....[9]....
        /*0088*/ 	.word	0x00008060


	//   ....[10]....
        /*008c*/ 	.word	0x000081a0


	//   ....[11]....
        /*0090*/ 	.word	0x00008290


	//   ....[12]....
        /*0094*/ 	.word	0x000083d0


	//   ....[13]....
        /*0098*/ 	.word	0x000084c0


	//   ....[14]....
        /*009c*/ 	.word	0x00008600


	//   ....[15]....
        /*00a0*/ 	.word	0x00008730


	//   ....[16]....
        /*00a4*/ 	.word	0x000088f0


	//   ....[17]....
        /*00a8*/ 	.word	0x00008a00


	//   ....[18]....
        /*00ac*/ 	.word	0x00008b70


	//   ....[19]....
        /*00b0*/ 	.word	0x00008c80


	//   ....[20]....
        /*00b4*/ 	.word	0x00008de0


	//   ....[21]....
        /*00b8*/ 	.word	0x00008ef0


	//   ....[22]....
        /*00bc*/ 	.word	0x00009050


	//   ....[23]....
        /*00c0*/ 	.word	0x00009190


	//   ....[24]....
        /*00c4*/ 	.word	0x00009330


	//   ....[25]....
        /*00c8*/ 	.word	0x00009440


	//   ....[26]....
        /*00cc*/ 	.word	0x000095b0


	//   ....[27]....
        /*00d0*/ 	.word	0x000096f0


	//   ....[28]....
        /*00d4*/ 	.word	0x000098d0


	//----- nvinfo : EIATTR_EXIT_INSTR_OFFSETS
	.align		4
.L_20:
        /*00d8*/ 	.byte	0x04, 0x1c
        /*00da*/ 	.short	(.L_22 - .L_21)


	//   ....[0]....
.L_21:
        /*00dc*/ 	.word	0x000000f0


	//   ....[1]....
        /*00e0*/ 	.word	0x00009970


	//----- nvinfo : EIATTR_CRS_STACK_SIZE
	.align		4
.L_22:
        /*00e4*/ 	.byte	0x04, 0x1e
        /*00e6*/ 	.short	(.L_24 - .L_23)
.L_23:
        /*00e8*/ 	.word	0x00000000


	//----- nvinfo : EIATTR_CBANK_PARAM_SIZE
	.align		4
.L_24:
        /*00ec*/ 	.byte	0x03, 0x19
        /*00ee*/ 	.short	0x0018


	//----- nvinfo : EIATTR_PARAM_CBANK
	.align		4
        /*00f0*/ 	.byte	0x04, 0x0a
        /*00f2*/ 	.short	(.L_26 - .L_25)
	.align		4
.L_25:
        /*00f4*/ 	.word	index@(.nv.constant0._Z15patternBarchingPKiiiPi)
        /*00f8*/ 	.short	0x0380
        /*00fa*/ 	.short	0x0018


	//----- nvinfo : EIATTR_SW_WAR
	.align		4
.L_26:
        /*00fc*/ 	.byte	0x04, 0x36
        /*00fe*/ 	.short	(.L_28 - .L_27)
.L_27:
        /*0100*/ 	.word	0x00000008
.L_28:


//--------------------- .nv.callgraph             --------------------------
	.section	.nv.callgraph,"",@"SHT_CUDA_CALLGRAPH"
	.align	4
	.sectionentsize	8
	.align		4
        /*0000*/ 	.word	0x00000000
	.align		4
        /*0004*/ 	.word	0xffffffff
	.align		4
        /*0008*/ 	.word	index@(_Z15patternBarchingPKiiiPi)
	.align		4
        /*000c*/ 	.word	index@(vprintf)
	.align		4
        /*0010*/ 	.word	0x00000000
	.align		4
        /*0014*/ 	.word	0xfffffffe
	.align		4
        /*0018*/ 	.word	0x00000000
	.align		4
        /*001c*/ 	.word	0xfffffffd
	.align		4
        /*0020*/ 	.word	0x00000000
	.align		4
        /*0024*/ 	.word	0xfffffffc


//--------------------- .nv.constant4             --------------------------
	.section	.nv.constant4,"a",@progbits
	.align	8
	.align		8
.nv.constant4:
        /*0000*/ 	.dword	vprintf
	.align		8
        /*0008*/ 	.dword	$str


//--------------------- .text._Z15patternBarchingPKiiiPi --------------------------
	.section	.text._Z15patternBarchingPKiiiPi,"ax",@progbits
	.align	128
        .global         _Z15patternBarchingPKiiiPi
        .type           _Z15patternBarchingPKiiiPi,@function
        .size           _Z15patternBarchingPKiiiPi,(.L_x_169 - _Z15patternBarchingPKiiiPi)
        .other          _Z15patternBarchingPKiiiPi,@"STO_CUDA_ENTRY STV_DEFAULT"
_Z15patternBarchingPKiiiPi:
.text._Z15patternBarchingPKiiiPi:
[----:B------:R-:W0:Y:S01]  /*0000*/  LDC R1, c[0x0][0x37c] ;  /* 0x0000df00ff017b82 */ /* 0x000e220000000800 */
[----:B------:R-:W1:Y:S01]  /*0010*/  S2R R2, SR_CTAID.X ;  /* 0x0000000000027919 */ /* 0x000e620000002500 */
[----:B------:R-:W2:Y:S01]  /*0020*/  LDCU UR40, c[0x0][0x2fc] ;  /* 0x00005f80ff2877ac */ /* 0x000ea20008000800 */
[----:B0-----:R-:W-:Y:S01]  /*0030*/  VIADD R1, R1, 0xfffffe10 ;  /* 0xfffffe1001017836 */ /* 0x001fe20000000000 */
[----:B------:R-:W1:Y:S01]  /*0040*/  S2R R3, SR_TID.X ;  /* 0x0000000000037919 */ /* 0x000e620000002100 */
[----:B------:R-:W0:Y:S03]  /*0050*/  LDCU UR8, c[0x0][0x388] ;  /* 0x00007100ff0877ac */ /* 0x000e260008000800 */
[C---:B------:R-:W-:Y:S01]  /*0060*/  R2UR UR7, R1.reuse ;  /* 0x00000000010772ca */ /* 0x040fe200000e0000 */
[----:B------:R-:W1:Y:S01]  /*0070*/  LDCU UR4, c[0x0][0x360] ;  /* 0x00006c00ff0477ac */ /* 0x000e620008000800 */
[----:B------:R-:W-:Y:S01]  /*0080*/  R2UR UR39, R1 ;  /* 0x00000000012772ca */ /* 0x000fe200000e0000 */
[----:B------:R-:W3:Y:S01]  /*0090*/  LDCU UR38, c[0x0][0x2f8] ;  /* 0x00005f00ff2677ac */ /* 0x000ee20008000800 */
[----:B0-----:R-:W-:-:S09]  /*00a0*/  UIADD3 UR6, UPT, UPT, -UR8, 0x258, URZ ;  /* 0x0000025808067890 */ /* 0x001fd2000fffe1ff */
[----:B---3--:R-:W-:-:S04]  /*00b0*/  UIADD3 UR38, UP0, UPT, UR7, UR38, URZ ;  /* 0x0000002607267290 */ /* 0x008fc8000ff1e0ff */
[----:B--2---:R-:W-:Y:S01]  /*00c0*/  UIADD3.X UR40, UPT, UPT, URZ, UR40, URZ, UP0, !UPT ;  /* 0x00000028ff287290 */ /* 0x004fe200087fe4ff */
[----:B-1----:R-:W-:-:S05]  /*00d0*/  IMAD R2, R2, UR4, R3 ;  /* 0x0000000402027c24 */ /* 0x002fca000f8e0203 */
[----:B------:R-:W-:-:S13]  /*00e0*/  ISETP.GE.AND P0, PT, R2, UR6, PT ;  /* 0x0000000602007c0c */ /* 0x000fda000bf06270 */
[----:B------:R-:W-:Y:S05]  /*00f0*/  @P0 EXIT ;  /* 0x000000000000094d */ /* 0x000fea0003800000 */
[----:B------:R-:W-:Y:S01]  /*0100*/  UISETP.GT.AND UP0, UPT, UR8, URZ, UPT ;  /* 0x000000ff0800728c */ /* 0x000fe2000bf04270 */
[----:B------:R-:W0:Y:S08]  /*0110*/  LDCU.64 UR36, c[0x0][0x358] ;  /* 0x00006b00ff2477ac */ /* 0x000e300008000a00 */
[----:B------:R-:W-:Y:S05]  /*0120*/  BRA.U UP0, `(.L_x_0) ;  /* 0x0000000500447547 */ /* 0x000fea000b800000 */
[----:B------:R-:W-:Y:S02]  /*0130*/  UISETP.GT.AND UP0, UPT, UR6, URZ, UPT ;  /* 0x000000ff0600728c */ /* 0x000fe4000bf04270 */
[----:B------:R-:W-:Y:S02]  /*0140*/  UIADD3 UR4, UPT, UPT, -UR8, 0x4b0, URZ ;  /* 0x000004b008047890 */ /* 0x000fe4000fffe1ff */
[----:B------:R-:W-:Y:S02]  /*0150*/  UIADD3 UR9, UPT, UPT, -UR8, 0x708, URZ ;  /* 0x0000070808097890 */ /* 0x000fe4000fffe1ff */
[----:B------:R-:W-:-:S03]  /*0160*/  UISETP.GT.AND UP1, UPT, UR4, 0x258, UPT ;  /* 0x000002580400788c */ /* 0x000fc6000bf24270 */
[----:B------:R-:W-:Y:S02]  /*0170*/  UMOV UR4, 0x7ce ;  /* 0x000007ce00047882 */ /* 0x000fe40000000000 */
[----:B------:R-:W-:Y:S02]  /*0180*/  @UP0 UIADD3 UR4, UPT, UPT, URZ, 0x3e7, URZ ;  /* 0x000003e7ff040890 */ /* 0x000fe4000fffe0ff */
[----:B------:R-:W-:Y:S02]  /*0190*/  UISETP.GT.AND UP0, UPT, UR9, 0x4b0, UPT ;  /* 0x000004b00900788c */ /* 0x000fe4000bf04270 */
[----:B------:R-:W-:Y:S02]  /*01a0*/  UIADD3 UR9, UPT, UPT, -UR8, 0x960, URZ ;  /* 0x0000096008097890 */ /* 0x000fe4000fffe1ff */
[----:B------:R-:W-:Y:S02]  /*01b0*/  UIADD3 UR5, UPT, UPT, UR4, 0x3e7, URZ ;  /* 0x000003e704057890 */ /* 0x000fe4000fffe0ff */
[----:B------:R-:W-:-:S02]  /*01c0*/  @UP1 UIADD3 UR5, UPT, UPT, UR4, URZ, URZ ;  /* 0x000000ff04051290 */ /* 0x000fc4000fffe0ff */
[----:B------:R-:W-:Y:S02]  /*01d0*/  UISETP.GT.AND UP1, UPT, UR9, 0x708, UPT ;  /* 0x000007080900788c */ /* 0x000fe4000bf24270 */
[----:B------:R-:W-:Y:S02]  /*01e0*/  UIADD3 UR9, UPT, UPT, -UR8, 0xbb8, URZ ;  /* 0x00000bb808097890 */ /* 0x000fe4000fffe1ff */
[----:B------:R-:W-:Y:S02]  /*01f0*/  UIADD3 UR4, UPT, UPT, UR5, 0x3e7, URZ ;  /* 0x000003e705047890 */ /* 0x000fe4000fffe0ff */
[----:B------:R-:W-:Y:S02]  /*0200*/  @UP0 UIADD3 UR4, UPT, UPT, UR5, URZ, URZ ;  /* 0x000000ff05040290 */ /* 0x000fe4000fffe0ff */
[----:B------:R-:W-:Y:S02]  /*0210*/  UISETP.GT.AND UP0, UPT, UR9, 0x960, UPT ;  /* 0x000009600900788c */ /* 0x000fe4000bf04270 */
[----:B------:R-:W-:-:S02]  /*0220*/  UIADD3 UR9, UPT, UPT, -UR8, 0xe10, URZ ;  /* 0x00000e1008097890 */ /* 0x000fc4000fffe1ff */
[----:B------:R-:W-:Y:S02]  /*0230*/  UIADD3 UR5, UPT, UPT, UR4, 0x3e7, URZ ;  /* 0x000003e704057890 */ /* 0x000fe4000fffe0ff */
[----:B------:R-:W-:Y:S02]  /*0240*/  @UP1 UIADD3 UR5, UPT, UPT, UR4, URZ, URZ ;  /* 0x000000ff04051290 */ /* 0x000fe4000fffe0ff */
        /* <DEDUP_REMOVED lines=49> */
[----:B------:R-:W-:Y:S02]  /*0560*/  UIADD3 UR4, UPT, UPT, UR5, 0x3e7, URZ ;  /* 0x000003e705047890 */ /* 0x000fe4000fffe0ff */
[----:B------:R-:W-:Y:S02]  /*0570*/  @UP0 UIADD3 UR4, UPT, UPT, UR5, URZ, URZ ;  /* 0x000000ff05040290 */ /* 0x000fe4000fffe0ff */
[----:B------:R-:W-:-:S02]  /*0580*/  UIADD3 UR9, UPT, UPT, -UR8, 0x2c88, URZ ;  /* 0x00002c8808097890 */ /* 0x000fc4000fffe1ff */
[----:B------:R-:W-:Y:S02]  /*0590*/  UIADD3 UR5, UPT, UPT, UR4, 0x3e7, URZ ;  /* 0x000003e704057890 */ /* 0x000fe4000fffe0ff */
[----:B------:R-:W-:Y:S02]  /*05a0*/  UISETP.GT.AND UP2, UPT, UR9, 0x2a30, UPT ;  /* 0x00002a300900788c */ /* 0x000fe4000bf44270 */
[----:B------:R-:W-:Y:S02]  /*05b0*/  @UP1 UIADD3 UR5, UPT, UPT, UR4, URZ, URZ ;  /* 0x000000ff04051290 */ /* 0x000fe4000fffe0ff */
[----:B------:R-:W-:Y:S02]  /*05c0*/  UIADD3 UR4, UPT, UPT, -UR8, 0x2ee0, URZ ;  /* 0x00002ee008047890 */ /* 0x000fe4000fffe1ff */
[----:B------:R-:W-:Y:S02]  /*05d0*/  UIADD3 UR9, UPT, UPT, UR5, 0x3e7, URZ ;  /* 0x000003e705097890 */ /* 0x000fe4000fffe0ff */
[----:B------:R-:W-:-:S03]  /*05e0*/  UISETP.GT.AND UP0, UPT, UR4, 0x2c88, UPT ;  /* 0x00002c880400788c */ /* 0x000fc6000bf04270 */
[----:B------:R-:W-:-:S04]  /*05f0*/  @UP2 UIADD3 UR9, UPT, UPT, UR5, URZ, URZ ;  /* 0x000000ff05092290 */ /* 0x000fc8000fffe0ff */
[----:B------:R-:W-:-:S04]  /*0600*/  UIADD3 UR4, UPT, UPT, UR9, 0x3e7, URZ ;  /* 0x000003e709047890 */ /* 0x000fc8000fffe0ff */
[----:B------:R-:W-:-:S06]  /*0610*/  @UP0 UIADD3 UR4, UPT, UPT, UR9, URZ, URZ ;  /* 0x000000ff09040290 */ /* 0x000fcc000fffe0ff */
[----:B------:R-:W-:Y:S01]  /*0620*/  IMAD.U32 R20, RZ, RZ, UR4 ;  /* 0x00000004ff147e24 */ /* 0x000fe2000f8e00ff */
[----:B------:R-:W-:Y:S06]  /*0630*/  BRA `(.L_x_1) ;  /* 0x0000001400847947 */ /* 0x000fec0003800000 */
.L_x_0:
[----:B------:R-:W-:Y:S02]  /*0640*/  UISETP.GE.U32.AND UP0, UPT, UR8, 0x10, UPT ;  /* 0x000000100800788c */ /* 0x000fe4000bf06070 */
[----:B------:R-:W-:Y:S01]  /*0650*/  ULOP3.LUT UR23, UR8, 0xf, URZ, 0xc0, !UPT ;  /* 0x0000000f08177892 */ /* 0x000fe2000f8ec0ff */
[----:B------:R-:W-:-:S03]  /*0660*/  UMOV UR4, URZ ;  /* 0x000000ff00047c82 */ /* 0x000fc60008000000 */
[----:B------:R-:W-:-:S03]  /*0670*/  UISETP.NE.AND UP1, UPT, UR23, URZ, UPT ;  /* 0x000000ff1700728c */ /* 0x000fc6000bf25270 */
[----:B------:R-:W-:Y:S08]  /*0680*/  BRA.U !UP0, `(.L_x_2) ;  /* 0x0000000108847547 */ /* 0x000ff0000b800000 */
[----:B------:R-:W-:Y:S01]  /*0690*/  ULOP3.LUT UR4, UR8, 0x7ffffff0, URZ, 0xc0, !UPT ;  /* 0x7ffffff008047892 */ /* 0x000fe2000f8ec0ff */
[----:B------:R-:W-:-:S11]  /*06a0*/  UMOV UR5, URZ ;  /* 0x000000ff00057c82 */ /* 0x000fd60008000000 */
.L_x_3:
[----:B-1----:R-:W1:Y:S01]  /*06b0*/  LDC.64 R4, c[0x0][0x380] ;  /* 0x0000e000ff047b82 */ /* 0x002e620000000a00 */
[----:B------:R-:W-:-:S04]  /*06c0*/  VIADD R3, R2, UR5 ;  /* 0x0000000502037c36 */ /* 0x000fc80008000000 */
[----:B-1----:R-:W-:-:S05]  /*06d0*/  IMAD.WIDE R4, R3, 0x4, R4 ;  /* 0x0000000403047825 */ /* 0x002fca00078e0204 */
[----:B0-----:R-:W2:Y:S04]  /*06e0*/  LDG.E R8, desc[UR36][R4.64] ;  /* 0x0000002404087981 */ /* 0x001ea8000c1e1900 */
[----:B------:R-:W2:Y:S04]  /*06f0*/  LDG.E R9, desc[UR36][R4.64+0x4] ;  /* 0x0000042404097981 */ /* 0x000ea8000c1e1900 */
[----:B------:R-:W2:Y:S04]  /*0700*/  LDG.E R10, desc[UR36][R4.64+0x8] ;  /* 0x00000824040a7981 */ /* 0x000ea8000c1e1900 */
[----:B------:R-:W2:Y:S04]  /*0710*/  LDG.E R11, desc[UR36][R4.64+0xc] ;  /* 0x00000c24040b7981 */ /* 0x000ea8000c1e1900 */
[----:B------:R-:W3:Y:S04]  /*0720*/  LDG.E R12, desc[UR36][R4.64+0x10] ;  /* 0x00001024040c7981 */ /* 0x000ee8000c1e1900 */
[----:B------:R-:W3:Y:S04]  /*0730*/  LDG.E R13, desc[UR36][R4.64+0x14] ;  /* 0x00001424040d7981 */ /* 0x000ee8000c1e1900 */
[----:B------:R-:W3:Y:S04]  /*0740*/  LDG.E R14, desc[UR36][R4.64+0x18] ;  /* 0x00001824040e7981 */ /* 0x000ee8000c1e1900 */
[----:B------:R-:W3:Y:S04]  /*0750*/  LDG.E R15, desc[UR36][R4.64+0x1c] ;  /* 0x00001c24040f7981 */ /* 0x000ee8000c1e1900 */
[----:B------:R-:W4:Y:S04]  /*0760*/  LDG.E R16, desc[UR36][R4.64+0x20] ;  /* 0x0000202404107981 */ /* 0x000f28000c1e1900 */
[----:B------:R-:W4:Y:S04]  /*0770*/  LDG.E R17, desc[UR36][R4.64+0x24] ;  /* 0x0000242404117981 */ /* 0x000f28000c1e1900 */
[----:B------:R-:W4:Y:S04]  /*0780*/  LDG.E R18, desc[UR36][R4.64+0x28] ;  /* 0x0000282404127981 */ /* 0x000f28000c1e1900 */
[----:B------:R-:W4:Y:S04]  /*0790*/  LDG.E R19, desc[UR36][R4.64+0x2c] ;  /* 0x00002c2404137981 */ /* 0x000f28000c1e1900 */
[----:B------:R-:W5:Y:S04]  /*07a0*/  LDG.E R20, desc[UR36][R4.64+0x30] ;  /* 0x0000302404147981 */ /* 0x000f68000c1e1900 */
[----:B------:R-:W5:Y:S04]  /*07b0*/  LDG.E R21, desc[UR36][R4.64+0x34] ;  /* 0x0000342404157981 */ /* 0x000f68000c1e1900 */
[----:B------:R-:W5:Y:S04]  /*07c0*/  LDG.E R22, desc[UR36][R4.64+0x38] ;  /* 0x0000382404167981 */ /* 0x000f68000c1e1900 */
[----:B------:R-:W5:Y:S01]  /*07d0*/  LDG.E R23, desc[UR36][R4.64+0x3c] ;  /* 0x00003c2404177981 */ /* 0x000f62000c1e1900 */
[----:B------:R-:W-:-:S02]  /*07e0*/  ULEA UR9, UR5, UR39, 0x2 ;  /* 0x0000002705097291 */ /* 0x000fc4000f8e10ff */
[----:B------:R-:W-:-:S04]  /*07f0*/  UIADD3 UR5, UPT, UPT, UR5, 0x10, URZ ;  /* 0x0000001005057890 */ /* 0x000fc8000fffe0ff */
[----:B------:R-:W-:-:S03]  /*0800*/  UISETP.NE.AND UP0, UPT, UR5, UR4, UPT ;  /* 0x000000040500728c */ /* 0x000fc6000bf05270 */
[----:B--2---:R1:W-:Y:S04]  /*0810*/  STL.128 [UR9], R8 ;  /* 0x00000008ff007987 */ /* 0x0043e80008100c09 */
[----:B------:R1:W-:Y:S04]  /*0820*/  STL.128 [UR9+0xa0], R8 ;  /* 0x0000a008ff007987 */ /* 0x0003e80008100c09 */
[----:B---3--:R1:W-:Y:S04]  /*0830*/  STL.128 [UR9+0x10], R12 ;  /* 0x0000100cff007987 */ /* 0x0083e80008100c09 */
[----:B------:R1:W-:Y:S04]  /*0840*/  STL.128 [UR9+0xb0], R12 ;  /* 0x0000b00cff007987 */ /* 0x0003e80008100c09 */
[----:B----4-:R1:W-:Y:S04]  /*0850*/  STL.128 [UR9+0x20], R16 ;  /* 0x00002010ff007987 */ /* 0x0103e80008100c09 */
[----:B------:R1:W-:Y:S04]  /*0860*/  STL.128 [UR9+0xc0], R16 ;  /* 0x0000c010ff007987 */ /* 0x0003e80008100c09 */
[----:B-----5:R1:W-:Y:S04]  /*0870*/  STL.128 [UR9+0x30], R20 ;  /* 0x00003014ff007987 */ /* 0x0203e80008100c09 */
[----:B------:R1:W-:Y:S01]  /*0880*/  STL.128 [UR9+0xd0], R20 ;  /* 0x0000d014ff007987 */ /* 0x0003e20008100c09 */
[----:B------:R-:W-:Y:S05]  /*0890*/  BRA.U UP0, `(.L_x_3) ;  /* 0xfffffffd00847547 */ /* 0x000fea000b83ffff */
.L_x_2:
[----:B------:R-:W-:Y:S05]  /*08a0*/  BRA.U !UP1, `(.L_x_4) ;  /* 0x0000000509107547 */ /* 0x000fea000b800000 */
[----:B------:R-:W-:Y:S02]  /*08b0*/  UISETP.GE.U32.AND UP0, UPT, UR23, 0x8, UPT ;  /* 0x000000081700788c */ /* 0x000fe4000bf06070 */
[----:B------:R-:W-:-:S04]  /*08c0*/  ULOP3.LUT UR5, UR8, 0x7, URZ, 0xc0, !UPT ;  /* 0x0000000708057892 */ /* 0x000fc8000f8ec0ff */
[----:B------:R-:W-:-:S03]  /*08d0*/  UISETP.NE.AND UP1, UPT, UR5, URZ, UPT ;  /* 0x000000ff0500728c */ /* 0x000fc6000bf25270 */
[----:B------:R-:W-:Y:S08]  /*08e0*/  BRA.U !UP0, `(.L_x_5) ;  /* 0x0000000108747547 */ /* 0x000ff0000b800000 */
[----:B------:R-:W2:Y:S01]  /*08f0*/  LDC.64 R4, c[0x0][0x380] ;  /* 0x0000e000ff047b82 */ /* 0x000ea20000000a00 */
[----:B------:R-:W-:-:S04]  /*0900*/  VIADD R3, R2, UR4 ;  /* 0x0000000402037c36 */ /* 0x000fc80008000000 */
[----:B--2---:R-:W-:-:S05]  /*0910*/  IMAD.WIDE R4, R3, 0x4, R4 ;  /* 0x0000000403047825 */ /* 0x004fca00078e0204 */
[----:B01----:R-:W2:Y:S04]  /*0920*/  LDG.E R11, desc[UR36][R4.64] ;  /* 0x00000024040b7981 */ /* 0x003ea8000c1e1900 */
[----:B------:R-:W3:Y:S04]  /*0930*/  LDG.E R0, desc[UR36][R4.64+0x4] ;  /* 0x0000042404007981 */ /* 0x000ee8000c1e1900 */
[----:B------:R-:W4:Y:S04]  /*0940*/  LDG.E R3, desc[UR36][R4.64+0x8] ;  /* 0x0000082404037981 */ /* 0x000f28000c1e1900 */
[----:B------:R-:W5:Y:S04]  /*0950*/  LDG.E R6, desc[UR36][R4.64+0xc] ;  /* 0x00000c2404067981 */ /* 0x000f68000c1e1900 */
[----:B------:R-:W5:Y:S04]  /*0960*/  LDG.E R7, desc[UR36][R4.64+0x10] ;  /* 0x0000102404077981 */ /* 0x000f68000c1e1900 */
[----:B------:R-:W5:Y:S04]  /*0970*/  LDG.E R8, desc[UR36][R4.64+0x14] ;  /* 0x0000142404087981 */ /* 0x000f68000c1e1900 */
[----:B------:R-:W5:Y:S04]  /*0980*/  LDG.E R9, desc[UR36][R4.64+0x18] ;  /* 0x0000182404097981 */ /* 0x000f68000c1e1900 */
[----:B------:R-:W5:Y:S01]  /*0990*/  LDG.E R10, desc[UR36][R4.64+0x1c] ;  /* 0x00001c24040a7981 */ /* 0x000f62000c1e1900 */
[----:B------:R-:W-:-:S02]  /*09a0*/  ULEA UR9, UR4, UR39, 0x2 ;  /* 0x0000002704097291 */ /* 0x000fc4000f8e10ff */
[----:B------:R-:W-:-:S07]  /*09b0*/  UIADD3 UR4, UPT, UPT, UR4, 0x8, URZ ;  /* 0x0000000804047890 */ /* 0x000fce000fffe0ff */
[----:B--2---:R2:W-:Y:S04]  /*09c0*/  STL [UR9], R11 ;  /* 0x0000000bff007987 */ /* 0x0045e80008100809 */
[----:B------:R2:W-:Y:S04]  /*09d0*/  STL [UR9+0xa0], R11 ;  /* 0x0000a00bff007987 */ /* 0x0005e80008100809 */
[----:B---3--:R2:W-:Y:S04]  /*09e0*/  STL [UR9+0x4], R0 ;  /* 0x00000400ff007987 */ /* 0x0085e80008100809 */
[----:B------:R2:W-:Y:S04]  /*09f0*/  STL [UR9+0xa4], R0 ;  /* 0x0000a400ff007987 */ /* 0x0005e80008100809 */
[----:B----4-:R2:W-:Y:S04]  /*0a00*/  STL [UR9+0x8], R3 ;  /* 0x00000803ff007987 */ /* 0x0105e80008100809 */
[----:B------:R2:W-:Y:S04]  /*0a10*/  STL [UR9+0xa8], R3 ;  /* 0x0000a803ff007987 */ /* 0x0005e80008100809 */
[----:B-----5:R2:W-:Y:S04]  /*0a20*/  STL [UR9+0xc], R6 ;  /* 0x00000c06ff007987 */ /* 0x0205e80008100809 */
[----:B------:R2:W-:Y:S04]  /*0a30*/  STL [UR9+0xac], R6 ;  /* 0x0000ac06ff007987 */ /* 0x0005e80008100809 */
[----:B------:R2:W-:Y:S04]  /*0a40*/  STL [UR9+0x10], R7 ;  /* 0x00001007ff007987 */ /* 0x0005e80008100809 */
[----:B------:R2:W-:Y:S04]  /*0a50*/  STL [UR9+0xb0], R7 ;  /* 0x0000b007ff007987 */ /* 0x0005e80008100809 */
[----:B------:R2:W-:Y:S04]  /*0a60*/  STL [UR9+0x14], R8 ;  /* 0x00001408ff007987 */ /* 0x0005e80008100809 */
[----:B------:R2:W-:Y:S04]  /*0a70*/  STL [UR9+0xb4], R8 ;  /* 0x0000b408ff007987 */ /* 0x0005e80008100809 */
[----:B------:R2:W-:Y:S04]  /*0a80*/  STL [UR9+0x18], R9 ;  /* 0x00001809ff007987 */ /* 0x0005e80008100809 */
[----:B------:R2:W-:Y:S04]  /*0a90*/  STL [UR9+0xb8], R9 ;  /* 0x0000b809ff007987 */ /* 0x0005e80008100809 */
[----:B------:R2:W-:Y:S04]  /*0aa0*/  STL [UR9+0x1c], R10 ;  /* 0x00001c0aff007987 */ /* 0x0005e80008100809 */
[----:B------:R2:W-:Y:S02]  /*0ab0*/  STL [UR9+0xbc], R10 ;  /* 0x0000bc0aff007987 */ /* 0x0005e40008100809 */
.L_x_5:
[----:B------:R-:W-:Y:S05]  /*0ac0*/  BRA.U !UP1, `(.L_x_4) ;  /* 0x0000000109887547 */ /* 0x000fea000b800000 */
[----:B------:R-:W-:Y:S02]  /*0ad0*/  UISETP.GE.U32.AND UP0, UPT, UR5, 0x4, UPT ;  /* 0x000000040500788c */ /* 0x000fe4000bf06070 */
[----:B------:R-:W-:-:S04]  /*0ae0*/  ULOP3.LUT UR9, UR8, 0x3, URZ, 0xc0, !UPT ;  /* 0x0000000308097892 */ /* 0x000fc8000f8ec0ff */
[----:B------:R-:W-:-:S03]  /*0af0*/  UISETP.NE.AND UP1, UPT, UR9, URZ, UPT ;  /* 0x000000ff0900728c */ /* 0x000fc6000bf25270 */
[----:B------:R-:W-:Y:S08]  /*0b00*/  BRA.U !UP0, `(.L_x_6) ;  /* 0x0000000108447547 */ /* 0x000ff0000b800000 */
[----:B------:R-:W3:Y:S01]  /*0b10*/  LDC.64 R4, c[0x0][0x380] ;  /* 0x0000e000ff047b82 */ /* 0x000ee20000000a00 */
[----:B--2---:R-:W-:-:S05]  /*0b20*/  IADD3 R3, PT, PT, R2, UR4, RZ ;  /* 0x0000000402037c10 */ /* 0x004fca000fffe0ff */
[----:B---3--:R-:W-:-:S05]  /*0b30*/  IMAD.WIDE R4, R3, 0x4, R4 ;  /* 0x0000000403047825 */ /* 0x008fca00078e0204 */
[----:B0-----:R-:W2:Y:S04]  /*0b40*/  LDG.E R7, desc[UR36][R4.64] ;  /* 0x0000002404077981 */ /* 0x001ea8000c1e1900 */
[----:B------:R-:W3:Y:S04]  /*0b50*/  LDG.E R0, desc[UR36][R4.64+0x4] ;  /* 0x0000042404007981 */ /* 0x000ee8000c1e1900 */
[----:B------:R-:W4:Y:S04]  /*0b60*/  LDG.E R3, desc[UR36][R4.64+0x8] ;  /* 0x0000082404037981 */ /* 0x000f28000c1e1900 */
        /* <DEDUP_REMOVED lines=10> */
[----:B------:R0:W-:Y:S02]  /*0c10*/  STL [UR5+0xac], R6 ;  /* 0x0000ac06ff007987 */ /* 0x0001e40008100805 */
.L_x_6:
[----:B------:R-:W-:Y:S05]  /*0c20*/  BRA.U !UP1, `(.L_x_4) ;  /* 0x0000000109307547 */ /* 0x000fea000b800000 */
[----:B0-2---:R-:W0:Y:S01]  /*0c30*/  LDC.64 R6, c[0x0][0x380] ;  /* 0x0000e000ff067b82 */ /* 0x005e220000000a00 */
[----:B------:R-:W-:-:S05]  /*0c40*/  UMOV UR5, URZ ;  /* 0x000000ff00057c82 */ /* 0x000fca0008000000 */
.L_x_7:
[----:B------:R-:W-:-:S04]  /*0c50*/  VIADD R5, R2, UR4 ;  /* 0x0000000402057c36 */ /* 0x000fc80008000000 */
[----:B0--3--:R-:W-:-:S06]  /*0c60*/  IMAD.WIDE R4, R5, 0x4, R6 ;  /* 0x0000000405047825 */ /* 0x009fcc00078e0206 */
[----:B------:R-:W2:Y:S01]  /*0c70*/  LDG.E R4, desc[UR36][R4.64] ;  /* 0x0000002404047981 */ /* 0x000ea2000c1e1900 */
[----:B------:R-:W-:Y:S02]  /*0c80*/  ULEA UR10, UR4, UR39, 0x2 ;  /* 0x00000027040a7291 */ /* 0x000fe4000f8e10ff */
[----:B------:R-:W-:Y:S02]  /*0c90*/  UIADD3 UR5, UPT, UPT, UR5, 0x1, URZ ;  /* 0x0000000105057890 */ /* 0x000fe4000fffe0ff */
[----:B------:R-:W-:Y:S02]  /*0ca0*/  UIADD3 UR4, UPT, UPT, UR4, 0x1, URZ ;  /* 0x0000000104047890 */ /* 0x000fe4000fffe0ff */
[----:B------:R-:W-:-:S03]  /*0cb0*/  UISETP.NE.AND UP0, UPT, UR5, UR9, UPT ;  /* 0x000000090500728c */ /* 0x000fc6000bf05270 */
[----:B--2---:R3:W-:Y:S04]  /*0cc0*/  STL [UR10], R4 ;  /* 0x00000004ff007987 */ /* 0x0047e8000810080a */
[----:B------:R3:W-:Y:S02]  /*0cd0*/  STL [UR10+0xa0], R4 ;  /* 0x0000a004ff007987 */ /* 0x0007e4000810080a */
[----:B------:R-:W-:Y:S05]  /*0ce0*/  BRA.U UP0, `(.L_x_7) ;  /* 0xfffffffd00d87547 */ /* 0x000fea000b83ffff */
.L_x_4:
[----:B------:R-:W4:Y:S01]  /*0cf0*/  LDCU.64 UR4, c[0x0][0x380] ;  /* 0x00007000ff0477ac */ /* 0x000f220008000a00 */
[----:B-1----:R-:W-:Y:S01]  /*0d00*/  IMAD.MOV.U32 R20, RZ, RZ, 0x3e7 ;  /* 0x000003e7ff147424 */ /* 0x002fe200078e00ff */
[----:B------:R-:W-:Y:S02]  /*0d10*/  ULOP3.LUT UR27, UR8, 0x7, URZ, 0xc0, !UPT ;  /* 0x00000007081b7892 */ /* 0x000fe4000f8ec0ff */
[----:B------:R-:W-:Y:S02]  /*0d20*/  ULOP3.LUT UR21, UR8, 0x7ffffff0, URZ, 0xc0, !UPT ;  /* 0x7ffffff008157892 */ /* 0x000fe4000f8ec0ff */
[----:B------:R-:W-:Y:S02]  /*0d30*/  ULOP3.LUT UR22, UR8, 0x3, URZ, 0xc0, !UPT ;  /* 0x0000000308167892 */ /* 0x000fe4000f8ec0ff */
[----:B------:R-:W-:Y:S02]  /*0d40*/  UIADD3 UR17, UPT, UPT, UR7, 0x20, URZ ;  /* 0x0000002007117890 */ /* 0x000fe4000fffe0ff */
[----:B------:R-:W-:Y:S01]  /*0d50*/  UIADD3 UR19, UPT, UPT, -UR21, URZ, URZ ;  /* 0x000000ff15137290 */ /* 0x000fe2000fffe1ff */
[----:B------:R-:W-:Y:S01]  /*0d60*/  UMOV UR9, UR6 ;  /* 0x0000000600097c82 */ /* 0x000fe20008000000 */
[----:B----4-:R-:W-:-:S02]  /*0d70*/  UIADD3 UR15, UP0, UPT, UR4, 0x20, URZ ;  /* 0x00000020040f7890 */ /* 0x010fc4000ff1e0ff */
[----:B------:R-:W-:Y:S02]  /*0d80*/  UIADD3 UR4, UPT, UPT, UR23, -0x1, URZ ;  /* 0xffffffff17047890 */ /* 0x000fe4000fffe0ff */
[----:B------:R-:W-:Y:S02]  /*0d90*/  UIADD3.X UR16, UPT, UPT, URZ, UR5, URZ, UP0, !UPT ;  /* 0x00000005ff107290 */ /* 0x000fe400087fe4ff */
[----:B------:R-:W-:Y:S02]  /*0da0*/  UIADD3 UR5, UPT, UPT, UR27, -0x1, URZ ;  /* 0xffffffff1b057890 */ /* 0x000fe4000fffe0ff */
[----:B------:R-:W-:Y:S02]  /*0db0*/  UISETP.GE.U32.AND UP0, UPT, UR4, 0x7, UPT ;  /* 0x000000070400788c */ /* 0x000fe4000bf06070 */
[----:B------:R-:W-:Y:S01]  /*0dc0*/  UISETP.GE.U32.AND UP1, UPT, UR5, 0x3, UPT ;  /* 0x000000030500788c */ /* 0x000fe2000bf26070 */
[----:B------:R-:W-:-:S10]  /*0dd0*/  UMOV UR4, URZ ;  /* 0x000000ff00047c82 */ /* 0x000fd40008000000 */
.L_x_15:
[----:B------:R-:W1:Y:S01]  /*0de0*/  LDCU UR8, c[0x0][0x388] ;  /* 0x00007100ff0877ac */ /* 0x000e620008000800 */
[----:B0-2---:R-:W-:Y:S01]  /*0df0*/  IMAD.MOV.U32 R3, RZ, RZ, 0x3e7 ;  /* 0x000003e7ff037424 */ /* 0x005fe200078e00ff */
[----:B------:R-:W-:Y:S02]  /*0e00*/  UIMAD UR5, UR4, 0x258, URZ ;  /* 0x00000258040578a4 */ /* 0x000fe4000f8e02ff */
[----:B------:R-:W-:-:S04]  /*0e10*/  UIADD3 UR4, UPT, UPT, UR4, 0x1, URZ ;  /* 0x0000000104047890 */ /* 0x000fc8000fffe0ff */
[----:B------:R-:W-:Y:S02]  /*0e20*/  UISETP.NE.AND UP2, UPT, UR4, 0x14, UPT ;  /* 0x000000140400788c */ /* 0x000fe4000bf45270 */
[----:B-1----:R-:W-:-:S04]  /*0e30*/  UIADD3 UR20, UPT, UPT, UR5, -UR8, URZ ;  /* 0x8000000805147290 */ /* 0x002fc8000fffe0ff */
[----:B------:R-:W-:-:S04]  /*0e40*/  UIADD3 UR10, UPT, UPT, UR20, 0x258, URZ ;  /* 0x00000258140a7890 */ /* 0x000fc8000fffe0ff */
[----:B------:R-:W-:-:S09]  /*0e50*/  UISETP.GE.AND UP3, UPT, UR5, UR10, UPT ;  /* 0x0000000a0500728c */ /* 0x000fd2000bf66270 */
[----:B------:R-:W-:Y:S05]  /*0e60*/  BRA.U UP3, `(.L_x_8) ;  /* 0x0000000d036c7547 */ /* 0x000fea000b800000 */
[----:B------:R-:W-:Y:S01]  /*0e70*/  IMAD.MOV.U32 R3, RZ, RZ, 0x3e7 ;  /* 0x000003e7ff037424 */ /* 0x000fe200078e00ff */
[----:B------:R-:W-:-:S06]  /*0e80*/  UMOV UR12, UR5 ;  /* 0x00000005000c7c82 */ /* 0x000fcc0008000000 */
.L_x_14:
[----:B------:R-:W0:Y:S01]  /*0e90*/  LDCU UR8, c[0x0][0x388] ;  /* 0x00007100ff0877ac */ /* 0x000e220008000800 */
[----:B------:R-:W-:Y:S01]  /*0ea0*/  HFMA2 R0, -RZ, RZ, 0, 0 ;  /* 0x00000000ff007431 */ /* 0x000fe200000001ff */
[----:B------:R-:W-:Y:S01]  /*0eb0*/  UMOV UR5, URZ ;  /* 0x000000ff00057c82 */ /* 0x000fe20008000000 */
[----:B0-----:R-:W-:-:S09]  /*0ec0*/  UISETP.GE.U32.AND UP3, UPT, UR8, 0x10, UPT ;  /* 0x000000100800788c */ /* 0x001fd2000bf66070 */
[----:B------:R-:W-:Y:S05]  /*0ed0*/  BRA.U !UP3, `(.L_x_9) ;  /* 0x000000050b5c7547 */ /* 0x000fea000b800000 */
[----:B------:R-:W-:Y:S01]  /*0ee0*/  UMOV UR10, UR15 ;  /* 0x0000000f000a7c82 */ /* 0x000fe20008000000 */
[----:B------:R-:W-:Y:S01]  /*0ef0*/  UMOV UR11, UR16 ;  /* 0x00000010000b7c82 */ /* 0x000fe20008000000 */
[----:B------:R-:W-:Y:S01]  /*0f00*/  MOV R0, RZ ;  /* 0x000000ff00007202 */ /* 0x000fe20000000f00 */
[----:B------:R-:W-:Y:S01]  /*0f10*/  UIMAD.WIDE.U32 UR10, UR12, 0x4, UR10 ;  /* 0x000000040c0a78a5 */ /* 0x000fe2000f8e000a */
[----:B------:R-:W-:-:S05]  /*0f20*/  UMOV UR5, UR19 ;  /* 0x0000001300057c82 */ /* 0x000fca0008000000 */
[----:B---3--:R-:W-:Y:S02]  /*0f30*/  IMAD.U32 R4, RZ, RZ, UR10 ;  /* 0x0000000aff047e24 */ /* 0x008fe4000f8e00ff */
[----:B------:R-:W-:Y:S02]  /*0f40*/  IMAD.U32 R7, RZ, RZ, UR11 ;  /* 0x0000000bff077e24 */ /* 0x000fe4000f8e00ff */
[----:B------:R-:W-:Y:S02]  /*0f50*/  IMAD.U32 R5, RZ, RZ, UR11 ;  /* 0x0000000bff057e24 */ /* 0x000fe4000f8e00ff */
[----:B------:R-:W-:Y:S02]  /*0f60*/  IMAD.MOV.U32 R16, RZ, RZ, R4 ;  /* 0x000000ffff107224 */ /* 0x000fe400078e0004 */
[----:B------:R-:W-:Y:S02]  /*0f70*/  IMAD.MOV.U32 R17, RZ, RZ, R7 ;  /* 0x000000ffff117224 */ /* 0x000fe400078e0007 */
[----:B------:R-:W-:Y:S01]  /*0f80*/  IMAD.U32 R6, RZ, RZ, UR10 ;  /* 0x0000000aff067e24 */ /* 0x000fe2000f8e00ff */
[----:B------:R-:W-:-:S06]  /*0f90*/  UMOV UR10, UR17 ;  /* 0x00000011000a7c82 */ /* 0x000fcc0008000000 */
.L_x_10:
[----:B------:R-:W2:Y:S04]  /*0fa0*/  LDL.128 R12, [UR10+-0x20] ;  /* 0xffffe00aff0c7983 */ /* 0x000ea80008100c00 */
[----:B------:R-:W2:Y:S04]  /*0fb0*/  LDG.E R9, desc[UR36][R16.64+-0x20] ;  /* 0xffffe02410097981 */ /* 0x000ea8000c1e1900 */
[----:B------:R-:W3:Y:S04]  /*0fc0*/  LDG.E R28, desc[UR36][R16.64+-0x1c] ;  /* 0xffffe424101c7981 */ /* 0x000ee8000c1e1900 */
[----:B------:R-:W4:Y:S04]  /*0fd0*/  LDG.E R27, desc[UR36][R16.64+-0x18] ;  /* 0xffffe824101b7981 */ /* 0x000f28000c1e1900 */
[----:B------:R-:W5:Y:S04]  /*0fe0*/  LDL.128 R4, [UR10+-0x10] ;  /* 0xfffff00aff047983 */ /* 0x000f680008100c00 */
[----:B------:R-:W5:Y:S04]  /*0ff0*/  LDG.E R26, desc[UR36][R16.64+-0x14] ;  /* 0xffffec24101a7981 */ /* 0x000f68000c1e1900 */
[----:B------:R-:W5:Y:S04]  /*1000*/  LDG.E R25, desc[UR36][R16.64+-0x10] ;  /* 0xfffff02410197981 */ /* 0x000f68000c1e1900 */
[----:B------:R-:W5:Y:S04]  /*1010*/  LDG.E R18, desc[UR36][R16.64+-0xc] ;  /* 0xfffff42410127981 */ /* 0x000f68000c1e1900 */
[----:B------:R-:W5:Y:S04]  /*1020*/  LDG.E R19, desc[UR36][R16.64+-0x8] ;  /* 0xfffff82410137981 */ /* 0x000f68000c1e1900 */
[----:B------:R-:W5:Y:S04]  /*1030*/  LDG.E R22, desc[UR36][R16.64+-0x4] ;  /* 0xfffffc2410167981 */ /* 0x000f68000c1e1900 */
[----:B------:R-:W5:Y:S04]  /*1040*/  LDG.E R21, desc[UR36][R16.64] ;  /* 0x0000002410157981 */ /* 0x000f68000c1e1900 */
[----:B------:R-:W5:Y:S04]  /*1050*/  LDG.E R24, desc[UR36][R16.64+0x4] ;  /* 0x0000042410187981 */ /* 0x000f68000c1e1900 */
[----:B------:R-:W5:Y:S01]  /*1060*/  LDG.E R23, desc[UR36][R16.64+0x8] ;  /* 0x0000082410177981 */ /* 0x000f62000c1e1900 */
[----:B--2---:R-:W-:-:S03]  /*1070*/  ISETP.NE.AND P0, PT, R12, R9, PT ;  /* 0x000000090c00720c */ /* 0x004fc60003f05270 */
[----:B------:R-:W2:Y:S01]  /*1080*/  LDL.128 R8, [UR10] ;  /* 0x0000000aff087983 */ /* 0x000ea20008100c00 */
[----:B---3--:R-:W-:Y:S01]  /*1090*/  ISETP.NE.AND P1, PT, R13, R28, PT ;  /* 0x0000001c0d00720c */ /* 0x008fe20003f25270 */
[----:B------:R-:W-:-:S08]  /*10a0*/  VIADD R12, R0, 0x1 ;  /* 0x00000001000c7836 */ /* 0x000fd00000000000 */
[----:B------:R-:W-:Y:S02]  /*10b0*/  @!P0 IMAD.MOV R12, RZ, RZ, R0 ;  /* 0x000000ffff0c8224 */ /* 0x000fe400078e0200 */
[----:B------:R-:W3:Y:S01]  /*10c0*/  LDG.E R0, desc[UR36][R16.64+0xc] ;  /* 0x00000c2410007981 */ /* 0x000ee2000c1e1900 */
[----:B----4-:R-:W-:Y:S02]  /*10d0*/  ISETP.NE.AND P0, PT, R14, R27, PT ;  /* 0x0000001b0e00720c */ /* 0x010fe40003f05270 */
[----:B------:R-:W-:Y:S01]  /*10e0*/  IADD3 R27, PT, PT, R12, 0x1, RZ ;  /* 0x000000010c1b7810 */ /* 0x000fe20007ffe0ff */
[----:B------:R-:W-:Y:S01]  /*10f0*/  @!P1 IMAD.MOV R27, RZ, RZ, R12 ;  /* 0x000000ffff1b9224 */ /* 0x000fe200078e020c */
[----:B-----5:R-:W-:Y:S02]  /*1100*/  ISETP.NE.AND P1, PT, R15, R26, PT ;  /* 0x0000001a0f00720c */ /* 0x020fe40003f25270 */
[----:B------:R-:W-:Y:S01]  /*1110*/  ISETP.NE.AND P2, PT, R4, R25, PT ;  /* 0x000000190400720c */ /* 0x000fe20003f45270 */
[----:B------:R-:W4:Y:S04]  /*1120*/  LDL.128 R12, [UR10+0x10] ;  /* 0x0000100aff0c7983 */ /* 0x000f280008100c00 */
[----:B------:R-:W4:Y:S01]  /*1130*/  LDG.E R25, desc[UR36][R16.64+0x10] ;  /* 0x0000102410197981 */ /* 0x000f22000c1e1900 */
[----:B------:R-:W-:Y:S01]  /*1140*/  ISETP.NE.AND P3, PT, R5, R18, PT ;  /* 0x000000120500720c */ /* 0x000fe20003f65270 */
[----:B------:R-:W-:-:S02]  /*1150*/  VIADD R5, R27, 0x1 ;  /* 0x000000011b057836 */ /* 0x000fc40000000000 */
[----:B------:R-:W5:Y:S01]  /*1160*/  LDG.E R4, desc[UR36][R16.64+0x14] ;  /* 0x0000142410047981 */ /* 0x000f62000c1e1900 */
[----:B------:R-:W-:-:S04]  /*1170*/  @!P0 IMAD.MOV R5, RZ, RZ, R27 ;  /* 0x000000ffff058224 */ /* 0x000fc800078e021b */
[C---:B------:R-:W-:Y:S01]  /*1180*/  VIADD R18, R5.reuse, 0x1 ;  /* 0x0000000105127836 */ /* 0x040fe20000000000 */
[----:B------:R-:W-:Y:S02]  /*1190*/  @!P1 IADD3 R18, PT, PT, R5, RZ, RZ ;  /* 0x000000ff05129210 */ /* 0x000fe40007ffe0ff */
[----:B------:R-:W5:Y:S03]  /*11a0*/  LDG.E R5, desc[UR36][R16.64+0x18] ;  /* 0x0000182410057981 */ /* 0x000f66000c1e1900 */
[----:B------:R-:W-:Y:S02]  /*11b0*/  VIADD R26, R18, 0x1 ;  /* 0x00000001121a7836 */ /* 0x000fe40000000000 */
[----:B------:R-:W-:Y:S02]  /*11c0*/  @!P2 IMAD.MOV R26, RZ, RZ, R18 ;  /* 0x000000ffff1aa224 */ /* 0x000fe400078e0212 */
[----:B------:R-:W5:Y:S01]  /*11d0*/  LDG.E R18, desc[UR36][R16.64+0x1c] ;  /* 0x00001c2410127981 */ /* 0x000f62000c1e1900 */
[----:B------:R-:W-:Y:S01]  /*11e0*/  ISETP.NE.AND P0, PT, R6, R19, PT ;  /* 0x000000130600720c */ /* 0x000fe20003f05270 */
[----:B------:R-:W-:Y:S01]  /*11f0*/  VIADD R6, R26, 0x1 ;  /* 0x000000011a067836 */ /* 0x000fe20000000000 */
[----:B------:R-:W-:Y:S01]  /*1200*/  ISETP.NE.AND P1, PT, R7, R22, PT ;  /* 0x000000160700720c */ /* 0x000fe20003f25270 */
[----:B------:R-:W-:-:S05]  /*1210*/  @!P3 IMAD.MOV R6, RZ, RZ, R26 ;  /* 0x000000ffff06b224 */ /* 0x000fca00078e021a */
[----:B------:R-:W-:-:S05]  /*1220*/  IADD3 R7, PT, PT, R6, 0x1, RZ ;  /* 0x0000000106077810 */ /* 0x000fca0007ffe0ff */
[----:B------:R-:W-:-:S04]  /*1230*/  @!P0 IMAD.MOV R7, RZ, RZ, R6 ;  /* 0x000000ffff078224 */ /* 0x000fc800078e0206 */
[----:B------:R-:W-:Y:S02]  /*1240*/  VIADD R6, R7, 0x1 ;  /* 0x0000000107067836 */ /* 0x000fe40000000000 */
[----:B------:R-:W-:-:S04]  /*1250*/  @!P1 IMAD.MOV R6, RZ, RZ, R7 ;  /* 0x000000ffff069224 */ /* 0x000fc800078e0207 */
[----:B------:R-:W-:Y:S01]  /*1260*/  VIADD R7, R6, 0x1 ;  /* 0x0000000106077836 */ /* 0x000fe20000000000 */
[----:B------:R-:W-:-:S04]  /*1270*/  UIADD3 UR5, UPT, UPT, UR5, 0x10, URZ ;  /* 0x0000001005057890 */ /* 0x000fc8000fffe0ff */
[----:B------:R-:W-:Y:S02]  /*1280*/  UISETP.NE.AND UP3, UPT, UR5, URZ, UPT ;  /* 0x000000ff0500728c */ /* 0x000fe4000bf65270 */
[----:B------:R-:W-:Y:S01]  /*1290*/  UIADD3 UR10, UPT, UPT, UR10, 0x40, URZ ;  /* 0x000000400a0a7890 */ /* 0x000fe2000fffe0ff */
[----:B--2---:R-:W-:Y:S02]  /*12a0*/  ISETP.NE.AND P0, PT, R8, R21, PT ;  /* 0x000000150800720c */ /* 0x004fe40003f05270 */
[----:B------:R-:W-:-:S11]  /*12b0*/  ISETP.NE.AND P1, PT, R9, R24, PT ;  /* 0x000000180900720c */ /* 0x000fd60003f25270 */
[----:B------:R-:W-:Y:S02]  /*12c0*/  @!P0 IADD3 R7, PT, PT, R6, RZ, RZ ;  /* 0x000000ff06078210 */ /* 0x000fe40007ffe0ff */
[----:B------:R-:W-:-:S03]  /*12d0*/  ISETP.NE.AND P0, PT, R10, R23, PT ;  /* 0x000000170a00720c */ /* 0x000fc60003f05270 */
[----:B------:R-:W-:Y:S02]  /*12e0*/  VIADD R6, R7, 0x1 ;  /* 0x0000000107067836 */ /* 0x000fe40000000000 */
[----:B------:R-:W-:Y:S01]  /*12f0*/  @!P1 IMAD.MOV R6, RZ, RZ, R7 ;  /* 0x000000ffff069224 */ /* 0x000fe200078e0207 */
[----:B---3--:R-:W-:-:S03]  /*1300*/  ISETP.NE.AND P1, PT, R11, R0, PT ;  /* 0x000000000b00720c */ /* 0x008fc60003f25270 */
[----:B------:R-:W-:-:S04]  /*1310*/  VIADD R0, R6, 0x1 ;  /* 0x0000000106007836 */ /* 0x000fc80000000000 */
[----:B------:R-:W-:Y:S01]  /*1320*/  @!P0 IMAD.MOV R0, RZ, RZ, R6 ;  /* 0x000000ffff008224 */ /* 0x000fe200078e0206 */
[----:B----4-:R-:W-:-:S04]  /*1330*/  ISETP.NE.AND P0, PT, R12, R25, PT ;  /* 0x000000190c00720c */ /* 0x010fc80003f05270 */
[----:B------:R-:W-:Y:S01]  /*1340*/  IADD3 R6, PT, PT, R0, 0x1, RZ ;  /* 0x0000000100067810 */ /* 0x000fe20007ffe0ff */
[----:B------:R-:W-:Y:S01]  /*1350*/  @!P1 IMAD.MOV R6, RZ, RZ, R0 ;  /* 0x000000ffff069224 */ /* 0x000fe200078e0200 */
[----:B-----5:R-:W-:-:S03]  /*1360*/  ISETP.NE.AND P1, PT, R13, R4, PT ;  /* 0x000000040d00720c */ /* 0x020fc60003f25270 */
[----:B------:R-:W-:-:S04]  /*1370*/  VIADD R0, R6, 0x1 ;  /* 0x0000000106007836 */ /* 0x000fc80000000000 */
[----:B------:R-:W-:Y:S01]  /*1380*/  @!P0 IMAD.MOV R0, RZ, RZ, R6 ;  /* 0x000000ffff008224 */ /* 0x000fe200078e0206 */
[----:B------:R-:W-:-:S03]  /*1390*/  ISETP.NE.AND P0, PT, R14, R5, PT ;  /* 0x000000050e00720c */ /* 0x000fc60003f05270 */
[C---:B------:R-:W-:Y:S02]  /*13a0*/  VIADD R4, R0.reuse, 0x1 ;  /* 0x0000000100047836 */ /* 0x040fe40000000000 */
[----:B------:R-:W-:Y:S02]  /*13b0*/  @!P1 IADD3 R4, PT, PT, R0, RZ, RZ ;  /* 0x000000ff00049210 */ /* 0x000fe40007ffe0ff */
[----:B------:R-:W-:-:S03]  /*13c0*/  ISETP.NE.AND P1, PT, R15, R18, PT ;  /* 0x000000120f00720c */ /* 0x000fc60003f25270 */
[----:B------:R-:W-:-:S03]  /*13d0*/  VIADD R5, R4, 0x1 ;  /* 0x0000000104057836 */ /* 0x000fc60000000000 */
[----:B------:R-:W-:Y:S01]  /*13e0*/  @!P0 IMAD.MOV R5, RZ, RZ, R4 ;  /* 0x000000ffff058224 */ /* 0x000fe200078e0204 */
[----:B------:R-:W-:-:S03]  /*13f0*/  IADD3 R16, P0, PT, R16, 0x40, RZ ;  /* 0x0000004010107810 */ /* 0x000fc60007f1e0ff */
[C---:B------:R-:W-:Y:S02]  /*1400*/  VIADD R0, R5.reuse, 0x1 ;  /* 0x0000000105007836 */ /* 0x040fe40000000000 */
[----:B------:R-:W-:Y:S01]  /*1410*/  IMAD.X R17, RZ, RZ, R17, P0 ;  /* 0x000000ffff117224 */ /* 0x000fe200000e0611 */
[----:B------:R-:W-:Y:S01]  /*1420*/  @!P1 IADD3 R0, PT, PT, R5, RZ, RZ ;  /* 0x000000ff05009210 */ /* 0x000fe20007ffe0ff */
[----:B------:R-:W-:Y:S06]  /*1430*/  BRA.U UP3, `(.L_x_10) ;  /* 0xfffffff903d87547 */ /* 0x000fec000b83ffff */
[----:B------:R-:W-:-:S05]  /*1440*/  UMOV UR5, UR21 ;  /* 0x0000001500057c82 */ /* 0x000fca0008000000 */
.L_x_9:
[----:B------:R-:W-:-:S09]  /*1450*/  UISETP.NE.AND UP3, UPT, UR23, URZ, UPT ;  /* 0x000000ff1700728c */ /* 0x000fd2000bf65270 */
[----:B------:R-:W-:Y:S05]  /*1460*/  BRA.U !UP3, `(.L_x_11) ;  /* 0x000000050bdc7547 */ /* 0x000fea000b800000 */
[----:B------:R-:W-:Y:S01]  /*1470*/  UISETP.NE.AND UP3, UPT, UR27, URZ, UPT ;  /* 0x000000ff1b00728c */ /* 0x000fe2000bf65270 */
[----:B------:R-:W-:Y:S10]  /*1480*/  BRA.U !UP0, `(.L_x_12) ;  /* 0x0000000108c07547 */ /* 0x000ff4000b800000 */
[----:B------:R-:W0:Y:S01]  /*1490*/  LDCU.64 UR10, c[0x0][0x380] ;  /* 0x00007000ff0a77ac */ /* 0x000e220008000a00 */
[----:B------:R-:W1:Y:S01]  /*14a0*/  LDCU.64 UR24, c[0x0][0x380] ;  /* 0x00007000ff1877ac */ /* 0x000e620008000a00 */
[----:B------:R-:W-:Y:S02]  /*14b0*/  UIADD3 UR13, UPT, UPT, UR5, UR12, URZ ;  /* 0x0000000c050d7290 */ /* 0x000fe4000fffe0ff */
[----:B------:R-:W-:Y:S02]  /*14c0*/  UIADD3 UR14, UP4, UPT, UR5, UR12, URZ ;  /* 0x0000000c050e7290 */ /* 0x000fe4000ff9e0ff */
[----:B------:R-:W-:Y:S02]  /*14d0*/  ULEA UR26, UR5, UR39, 0x2 ;  /* 0x00000027051a7291 */ /* 0x000fe4000f8e10ff */
[----:B0-----:R-:W-:Y:S02]  /*14e0*/  UIMAD.WIDE.U32 UR10, UR13, 0x4, UR10 ;  /* 0x000000040d0a78a5 */ /* 0x001fe4000f8e000a */
[----:B------:R-:W-:-:S05]  /*14f0*/  UIADD3.X UR13, UPT, UPT, URZ, URZ, URZ, UP4, !UPT ;  /* 0x000000ffff0d7290 */ /* 0x000fca000a7fe4ff */
[----:B---3--:R-:W2:Y:S01]  /*1500*/  LDL.128 R4, [UR26] ;  /* 0x0000001aff047983 */ /* 0x008ea20008100c00 */
[----:B-1----:R-:W-:Y:S01]  /*1510*/  ULEA UR18, UP4, UR14, UR24, 0x2 ;  /* 0x000000180e127291 */ /* 0x002fe2000f8810ff */
[----:B------:R-:W-:Y:S02]  /*1520*/  IMAD.U32 R15, RZ, RZ, UR11 ;  /* 0x0000000bff0f7e24 */ /* 0x000fe4000f8e00ff */
[----:B------:R-:W3:Y:S01]  /*1530*/  LDL.128 R8, [UR26+0x10] ;  /* 0x0000101aff087983 */ /* 0x000ee20008100c00 */
[----:B------:R-:W-:Y:S01]  /*1540*/  IMAD.U32 R14, RZ, RZ, UR10 ;  /* 0x0000000aff0e7e24 */ /* 0x000fe2000f8e00ff */
[----:B------:R-:W-:Y:S01]  /*1550*/  ULEA.HI.X UR13, UR14, UR25, UR13, 0x2, UP4 ;  /* 0x000000190e0d7291 */ /* 0x000fe2000a0f140d */
[----:B------:R-:W-:-:S03]  /*1560*/  IMAD.U32 R12, RZ, RZ, UR18 ;  /* 0x00000012ff0c7e24 */ /* 0x000fc6000f8e00ff */
[----:B------:R-:W2:Y:S02]  /*1570*/  LDG.E R15, desc[UR36][R14.64] ;  /* 0x000000240e0f7981 */ /* 0x000ea4000c1e1900 */
[----:B------:R-:W-:-:S05]  /*1580*/  IMAD.U32 R13, RZ, RZ, UR13 ;  /* 0x0000000dff0d7e24 */ /* 0x000fca000f8e00ff */
[----:B------:R-:W4:Y:S04]  /*1590*/  LDG.E R16, desc[UR36][R12.64+0x4] ;  /* 0x000004240c107981 */ /* 0x000f28000c1e1900 */
[----:B------:R-:W5:Y:S04]  /*15a0*/  LDG.E R17, desc[UR36][R12.64+0x8] ;  /* 0x000008240c117981 */ /* 0x000f68000c1e1900 */
[----:B------:R-:W3:Y:S04]  /*15b0*/  LDG.E R18, desc[UR36][R12.64+0xc] ;  /* 0x00000c240c127981 */ /* 0x000ee8000c1e1900 */
[----:B------:R-:W3:Y:S04]  /*15c0*/  LDG.E R19, desc[UR36][R12.64+0x10] ;  /* 0x000010240c137981 */ /* 0x000ee8000c1e1900 */
[----:B------:R-:W3:Y:S04]  /*15d0*/  LDG.E R22, desc[UR36][R12.64+0x14] ;  /* 0x000014240c167981 */ /* 0x000ee8000c1e1900 */
[----:B------:R-:W3:Y:S04]  /*15e0*/  LDG.E R21, desc[UR36][R12.64+0x18] ;  /* 0x000018240c157981 */ /* 0x000ee8000c1e1900 */
[----:B------:R-:W3:Y:S01]  /*15f0*/  LDG.E R24, desc[UR36][R12.64+0x1c] ;  /* 0x00001c240c187981 */ /* 0x000ee2000c1e1900 */
[----:B------:R-:W-:Y:S01]  /*1600*/  UIADD3 UR5, UPT, UPT, UR5, 0x8, URZ ;  /* 0x0000000805057890 */ /* 0x000fe2000fffe0ff */
[----:B--2---:R-:W-:-:S02]  /*1610*/  ISETP.NE.AND P0, PT, R4, R15, PT ;  /* 0x0000000f0400720c */ /* 0x004fc40003f05270 */
[----:B----4-:R-:W-:Y:S02]  /*1620*/  ISETP.NE.AND P1, PT, R5, R16, PT ;  /* 0x000000100500720c */ /* 0x010fe40003f25270 */
[----:B------:R-:W-:-:S09]  /*1630*/  IADD3 R4, PT, PT, R0, 0x1, RZ ;  /* 0x0000000100047810 */ /* 0x000fd20007ffe0ff */
[----:B------:R-:W-:Y:S01]  /*1640*/  @!P0 IMAD.MOV R4, RZ, RZ, R0 ;  /* 0x000000ffff048224 */ /* 0x000fe200078e0200 */
[----:B-----5:R-:W-:-:S03]  /*1650*/  ISETP.NE.AND P0, PT, R6, R17, PT ;  /* 0x000000110600720c */ /* 0x020fc60003f05270 */
[----:B------:R-:W-:Y:S02]  /*1660*/  VIADD R0, R4, 0x1 ;  /* 0x0000000104007836 */ /* 0x000fe40000000000 */
[----:B------:R-:W-:Y:S01]  /*1670*/  @!P1 IMAD.MOV R0, RZ, RZ, R4 ;  /* 0x000000ffff009224 */ /* 0x000fe200078e0204 */
[----:B---3--:R-:W-:-:S03]  /*1680*/  ISETP.NE.AND P1, PT, R7, R18, PT ;  /* 0x000000120700720c */ /* 0x008fc60003f25270 */
[----:B------:R-:W-:-:S04]  /*1690*/  VIADD R4, R0, 0x1 ;  /* 0x0000000100047836 */ /* 0x000fc80000000000 */
[----:B------:R-:W-:Y:S02]  /*16a0*/  @!P0 IADD3 R4, PT, PT, R0, RZ, RZ ;  /* 0x000000ff00048210 */ /* 0x000fe40007ffe0ff */
[----:B------:R-:W-:-:S03]  /*16b0*/  ISETP.NE.AND P0, PT, R8, R19, PT ;  /* 0x000000130800720c */ /* 0x000fc60003f05270 */
[----:B------:R-:W-:Y:S02]  /*16c0*/  VIADD R0, R4, 0x1 ;  /* 0x0000000104007836 */ /* 0x000fe40000000000 */
[----:B------:R-:W-:Y:S01]  /*16d0*/  @!P1 IMAD.MOV R0, RZ, RZ, R4 ;  /* 0x000000ffff009224 */ /* 0x000fe200078e0204 */
[----:B------:R-:W-:-:S03]  /*16e0*/  ISETP.NE.AND P1, PT, R9, R22, PT ;  /* 0x000000160900720c */ /* 0x000fc60003f25270 */
[----:B------:R-:W-:-:S04]  /*16f0*/  VIADD R4, R0, 0x1 ;  /* 0x0000000100047836 */ /* 0x000fc80000000000 */
[----:B------:R-:W-:Y:S01]  /*1700*/  @!P0 IMAD.MOV R4, RZ, RZ, R0 ;  /* 0x000000ffff048224 */ /* 0x000fe200078e0200 */
[----:B------:R-:W-:-:S04]  /*1710*/  ISETP.NE.AND P0, PT, R10, R21, PT ;  /* 0x000000150a00720c */ /* 0x000fc80003f05270 */
[----:B------:R-:W-:Y:S01]  /*1720*/  IADD3 R0, PT, PT, R4, 0x1, RZ ;  /* 0x0000000104007810 */ /* 0x000fe20007ffe0ff */
[----:B------:R-:W-:Y:S01]  /*1730*/  @!P1 IMAD.MOV R0, RZ, RZ, R4 ;  /* 0x000000ffff009224 */ /* 0x000fe200078e0204 */
[----:B------:R-:W-:-:S03]  /*1740*/  ISETP.NE.AND P1, PT, R11, R24, PT ;  /* 0x000000180b00720c */ /* 0x000fc60003f25270 */
[----:B------:R-:W-:-:S04]  /*1750*/  VIADD R4, R0, 0x1 ;  /* 0x0000000100047836 */ /* 0x000fc80000000000 */
[----:B------:R-:W-:-:S04]  /*1760*/  @!P0 IMAD.MOV R4, RZ, RZ, R0 ;  /* 0x000000ffff048224 */ /* 0x000fc800078e0200 */
[C---:B------:R-:W-:Y:S02]  /*1770*/  VIADD R0, R4.reuse, 0x1 ;  /* 0x0000000104007836 */ /* 0x040fe40000000000 */
[----:B------:R-:W-:-:S07]  /*1780*/  @!P1 IADD3 R0, PT, PT, R4, RZ, RZ ;  /* 0x000000ff04009210 */ /* 0x000fce0007ffe0ff */
.L_x_12:
        /* <DEDUP_REMOVED lines=13> */
[----:B------:R-:W-:Y:S01]  /*1860*/  IMAD.U32 R10, RZ, RZ, UR10 ;  /* 0x0000000aff0a7e24 */ /* 0x000fe2000f8e00ff */
[----:B------:R-:W-:Y:S02]  /*1870*/  ULEA.HI.X UR13, UR14, UR25, UR13, 0x2, UP4 ;  /* 0x000000190e0d7291 */ /* 0x000fe4000a0f140d */
[----:B------:R-:W-:Y:S02]  /*1880*/  IMAD.U32 R8, RZ, RZ, UR24 ;  /* 0x00000018ff087e24 */ /* 0x000fe4000f8e00ff */
[----:B------:R-:W2:Y:S02]  /*1890*/  LDG.E R11, desc[UR36][R10.64] ;  /* 0x000000240a0b7981 */ /* 0x000ea4000c1e1900 */
[----:B------:R-:W-:-:S05]  /*18a0*/  IMAD.U32 R9, RZ, RZ, UR13 ;  /* 0x0000000dff097e24 */ /* 0x000fca000f8e00ff */
[----:B------:R-:W3:Y:S04]  /*18b0*/  LDG.E R12, desc[UR36][R8.64+0x4] ;  /* 0x00000424080c7981 */ /* 0x000ee8000c1e1900 */
[----:B------:R-:W4:Y:S04]  /*18c0*/  LDG.E R13, desc[UR36][R8.64+0x8] ;  /* 0x00000824080d7981 */ /* 0x000f28000c1e1900 */
[----:B------:R-:W5:Y:S01]  /*18d0*/  LDG.E R14, desc[UR36][R8.64+0xc] ;  /* 0x00000c24080e7981 */ /* 0x000f62000c1e1900 */
[----:B------:R-:W-:Y:S01]  /*18e0*/  UIADD3 UR5, UPT, UPT, UR5, 0x4, URZ ;  /* 0x0000000405057890 */ /* 0x000fe2000fffe0ff */
[----:B--2---:R-:W-:-:S02]  /*18f0*/  ISETP.NE.AND P0, PT, R4, R11, PT ;  /* 0x0000000b0400720c */ /* 0x004fc40003f05270 */
[----:B---3--:R-:W-:Y:S02]  /*1900*/  ISETP.NE.AND P1, PT, R5, R12, PT ;  /* 0x0000000c0500720c */ /* 0x008fe40003f25270 */
[----:B------:R-:W-:-:S09]  /*1910*/  IADD3 R4, PT, PT, R0, 0x1, RZ ;  /* 0x0000000100047810 */ /* 0x000fd20007ffe0ff */
[----:B------:R-:W-:Y:S01]  /*1920*/  @!P0 IMAD.MOV R4, RZ, RZ, R0 ;  /* 0x000000ffff048224 */ /* 0x000fe200078e0200 */
[----:B----4-:R-:W-:-:S03]  /*1930*/  ISETP.NE.AND P0, PT, R6, R13, PT ;  /* 0x0000000d0600720c */ /* 0x010fc60003f05270 */
[----:B------:R-:W-:Y:S02]  /*1940*/  VIADD R0, R4, 0x1 ;  /* 0x0000000104007836 */ /* 0x000fe40000000000 */
[----:B------:R-:W-:Y:S01]  /*1950*/  @!P1 IMAD.MOV R0, RZ, RZ, R4 ;  /* 0x000000ffff009224 */ /* 0x000fe200078e0204 */
[----:B-----5:R-:W-:-:S03]  /*1960*/  ISETP.NE.AND P1, PT, R7, R14, PT ;  /* 0x0000000e0700720c */ /* 0x020fc60003f25270 */
[----:B------:R-:W-:-:S04]  /*1970*/  VIADD R4, R0, 0x1 ;  /* 0x0000000100047836 */ /* 0x000fc80000000000 */
[----:B------:R-:W-:-:S05]  /*1980*/  @!P0 IADD3 R4, PT, PT, R0, RZ, RZ ;  /* 0x000000ff00048210 */ /* 0x000fca0007ffe0ff */
[----:B------:R-:W-:Y:S02]  /*1990*/  VIADD R0, R4, 0x1 ;  /* 0x0000000104007836 */ /* 0x000fe40000000000 */
[----:B------:R-:W-:-:S07]  /*19a0*/  @!P1 IMAD.MOV R0, RZ, RZ, R4 ;  /* 0x000000ffff009224 */ /* 0x000fce00078e0204 */
.L_x_13:
[----:B------:R-:W-:Y:S05]  /*19b0*/  BRA.U !UP3, `(.L_x_11) ;  /* 0x000000010b887547 */ /* 0x000fea000b800000 */
[----:B------:R-:W0:Y:S01]  /*19c0*/  LDCU.64 UR10, c[0x0][0x380] ;  /* 0x00007000ff0a77ac */ /* 0x000e220008000a00 */
[----:B------:R-:W-:-:S04]  /*19d0*/  UIADD3 UR13, UPT, UPT, UR5, UR12, URZ ;  /* 0x0000000c050d7290 */ /* 0x000fc8000fffe0ff */
[----:B0-----:R-:W-:Y:S02]  /*19e0*/  UIMAD.WIDE.U32 UR10, UR13, 0x4, UR10 ;  /* 0x000000040d0a78a5 */ /* 0x001fe4000f8e000a */
[----:B------:R-:W-:-:S04]  /*19f0*/  ULEA UR13, UR5, UR39, 0x2 ;  /* 0x00000027050d7291 */ /* 0x000fc8000f8e10ff */
[----:B------:R-:W-:Y:S02]  /*1a00*/  IMAD.U32 R5, RZ, RZ, UR11 ;  /* 0x0000000bff057e24 */ /* 0x000fe4000f8e00ff */
[----:B---3--:R-:W-:-:S03]  /*1a10*/  IMAD.U32 R4, RZ, RZ, UR10 ;  /* 0x0000000aff047e24 */ /* 0x008fc6000f8e00ff */
[----:B------:R-:W2:Y:S04]  /*1a20*/  LDL.64 R6, [UR13] ;  /* 0x0000000dff067983 */ /* 0x000ea80008100a00 */
[----:B------:R-:W2:Y:S01]  /*1a30*/  LDG.E R5, desc[UR36][R4.64] ;  /* 0x0000002404057981 */ /* 0x000ea2000c1e1900 */
[----:B------:R-:W-:Y:S01]  /*1a40*/  UISETP.NE.AND UP3, UPT, UR22, 0x1, UPT ;  /* 0x000000011600788c */ /* 0x000fe2000bf65270 */
[----:B--2---:R-:W-:Y:S02]  /*1a50*/  ISETP.NE.AND P0, PT, R6, R5, PT ;  /* 0x000000050600720c */ /* 0x004fe40003f05270 */
[----:B------:R-:W-:-:S11]  /*1a60*/  IADD3 R6, PT, PT, R0, 0x1, RZ ;  /* 0x0000000100067810 */ /* 0x000fd60007ffe0ff */
[----:B------:R-:W-:-:S04]  /*1a70*/  @!P0 IMAD.MOV R6, RZ, RZ, R0 ;  /* 0x000000ffff068224 */ /* 0x000fc800078e0200 */
[----:B------:R-:W-:Y:S01]  /*1a80*/  IMAD.MOV.U32 R0, RZ, RZ, R6 ;  /* 0x000000ffff007224 */ /* 0x000fe200078e0006 */
[----:B------:R-:W-:Y:S06]  /*1a90*/  BRA.U !UP3, `(.L_x_11) ;  /* 0x000000010b507547 */ /* 0x000fec000b800000 */
[----:B------:R-:W0:Y:S01]  /*1aa0*/  LDCU.64 UR24, c[0x0][0x380] ;  /* 0x00007000ff1877ac */ /* 0x000e220008000a00 */
[----:B------:R-:W2:Y:S01]  /*1ab0*/  LDL R9, [UR13+0x8] ;  /* 0x0000080dff097983 */ /* 0x000ea20008100800 */
[----:B------:R-:W-:-:S04]  /*1ac0*/  UIADD3 UR5, UP3, UPT, UR5, UR12, URZ ;  /* 0x0000000c05057290 */ /* 0x000fc8000ff7e0ff */
[----:B------:R-:W-:Y:S02]  /*1ad0*/  UIADD3.X UR10, UPT, UPT, URZ, URZ, URZ, UP3, !UPT ;  /* 0x000000ffff0a7290 */ /* 0x000fe40009ffe4ff */
[----:B0-----:R-:W-:-:S04]  /*1ae0*/  ULEA UR11, UP3, UR5, UR24, 0x2 ;  /* 0x00000018050b7291 */ /* 0x001fc8000f8610ff */
[----:B------:R-:W-:Y:S02]  /*1af0*/  ULEA.HI.X UR10, UR5, UR25, UR10, 0x2, UP3 ;  /* 0x00000019050a7291 */ /* 0x000fe400098f140a */
[----:B------:R-:W-:Y:S01]  /*1b00*/  UISETP.NE.AND UP3, UPT, UR22, 0x2, UPT ;  /* 0x000000021600788c */ /* 0x000fe2000bf65270 */
[----:B------:R-:W-:-:S03]  /*1b10*/  IMAD.U32 R4, RZ, RZ, UR11 ;  /* 0x0000000bff047e24 */ /* 0x000fc6000f8e00ff */
[----:B------:R-:W-:Y:S02]  /*1b20*/  IMAD.U32 R5, RZ, RZ, UR10 ;  /* 0x0000000aff057e24 */ /* 0x000fe4000f8e00ff */
[----:B------:R-:W-:-:S03]  /*1b30*/  PLOP3.LUT P2, PT, PT, PT, UP3, 0x80, 0x8 ;  /* 0x000000000008781c */ /* 0x000fc60003f4f038 */
[----:B------:R-:W3:Y:S10]  /*1b40*/  LDG.E R6, desc[UR36][R4.64+0x4] ;  /* 0x0000042404067981 */ /* 0x000ef4000c1e1900 */
[----:B------:R-:W2:Y:S01]  /*1b50*/  @P2 LDG.E R8, desc[UR36][R4.64+0x8] ;  /* 0x0000082404082981 */ /* 0x000ea2000c1e1900 */
[----:B---3--:R-:W-:-:S02]  /*1b60*/  ISETP.NE.AND P0, PT, R7, R6, PT ;  /* 0x000000060700720c */ /* 0x008fc40003f05270 */
[----:B------:R-:W-:Y:S02]  /*1b70*/  IADD3 R6, PT, PT, R0, 0x1, RZ ;  /* 0x0000000100067810 */ /* 0x000fe40007ffe0ff */
[----:B--2---:R-:W-:-:S09]  /*1b80*/  ISETP.NE.OR P1, PT, R9, R8, !P2 ;  /* 0x000000080900720c */ /* 0x004fd20005725670 */
[----:B------:R-:W-:-:S04]  /*1b90*/  @!P0 IMAD.MOV R6, RZ, RZ, R0 ;  /* 0x000000ffff068224 */ /* 0x000fc800078e0200 */
[----:B------:R-:W-:-:S04]  /*1ba0*/  IMAD.MOV.U32 R0, RZ, RZ, R6 ;  /* 0x000000ffff007224 */ /* 0x000fc800078e0006 */
[----:B------:R-:W-:Y:S02]  /*1bb0*/  @P2 VIADD R6, R0, 0x1 ;  /* 0x0000000100062836 */ /* 0x000fe40000000000 */
[----:B------:R-:W-:-:S05]  /*1bc0*/  @!P1 IMAD.MOV R6, RZ, RZ, R0 ;  /* 0x000000ffff069224 */ /* 0x000fca00078e0200 */
[----:B------:R-:W-:-:S07]  /*1bd0*/  @P2 MOV R0, R6 ;  /* 0x0000000600002202 */ /* 0x000fce0000000f00 */
.L_x_11:
[----:B------:R-:W-:Y:S01]  /*1be0*/  UIADD3 UR12, UPT, UPT, UR12, 0x1, URZ ;  /* 0x000000010c0c7890 */ /* 0x000fe2000fffe0ff */
[----:B------:R-:W-:-:S03]  /*1bf0*/  VIMNMX R3, PT, PT, R0, R3, PT ;  /* 0x0000000300037248 */ /* 0x000fc60003fe0100 */
[----:B------:R-:W-:-:S09]  /*1c00*/  UISETP.NE.AND UP3, UPT, UR12, UR9, UPT ;  /* 0x000000090c00728c */ /* 0x000fd2000bf65270 */
[----:B------:R-:W-:Y:S05]  /*1c10*/  BRA.U UP3, `(.L_x_14) ;  /* 0xfffffff1039c7547 */ /* 0x000fea000b83ffff */
.L_x_8:
[----:B------:R-:W-:Y:S01]  /*1c20*/  IMAD.IADD R20, R20, 0x1, R3 ;  /* 0x0000000114147824 */ /* 0x000fe200078e0203 */
[----:B------:R-:W-:Y:S01]  /*1c30*/  UIADD3 UR9, UPT, UPT, UR20, 0x4b0, URZ ;  /* 0x000004b014097890 */ /* 0x000fe2000fffe0ff */
[----:B------:R-:W-:Y:S11]  /*1c40*/  BRA.U UP2, `(.L_x_15) ;  /* 0xfffffff102647547 */ /* 0x000ff6000b83ffff */
.L_x_1:
[----:B------:R-:W1:Y:S01]  /*1c50*/  LDCU UR4, c[0x0][0x38c] ;  /* 0x00007180ff0477ac */ /* 0x000e620008000800 */
[----:B------:R-:W-:-:S04]  /*1c60*/  UISETP.GE.AND UP0, UPT, UR8, 0x1, UPT ;  /* 0x000000010800788c */ /* 0x000fc8000bf06270 */
[----:B-1----:R-:W-:-:S09]  /*1c70*/  UISETP.LT.OR UP0, UPT, UR4, URZ, !UP0 ;  /* 0x000000ff0400728c */ /* 0x002fd2000c701670 */
[----:B------:R-:W-:Y:S05]  /*1c80*/  BRA.U UP0, `(.L_x_16) ;  /* 0x0000005500fc7547 */ /* 0x000fea000b800000 */
[----:B------:R-:W-:Y:S01]  /*1c90*/  ULOP3.LUT UR4, UR8, 0x7ffffff0, URZ, 0xc0, !UPT ;  /* 0x7ffffff008047892 */ /* 0x000fe2000f8ec0ff */
[----:B------:R-:W-:Y:S01]  /*1ca0*/  IMAD.MOV.U32 R21, RZ, RZ, 0x3e7 ;  /* 0x000003e7ff157424 */ /* 0x000fe200078e00ff */
[----:B------:R-:W-:Y:S02]  /*1cb0*/  UIADD3 UR9, UPT, UPT, UR8, -0x1, URZ ;  /* 0xffffffff08097890 */ /* 0x000fe4000fffe0ff */
[----:B------:R-:W-:Y:S02]  /*1cc0*/  ULOP3.LUT UR11, UR8, 0xf, URZ, 0xc0, !UPT ;  /* 0x0000000f080b7892 */ /* 0x000fe4000f8ec0ff */
[----:B------:R-:W-:Y:S01]  /*1cd0*/  ULOP3.LUT UR12, UR8, 0x7, URZ, 0xc0, !UPT ;  /* 0x00000007080c7892 */ /* 0x000fe2000f8ec0ff */
[----:B------:R-:W-:Y:S01]  /*1ce0*/  IMAD.U32 R0, RZ, RZ, UR4 ;  /* 0x00000004ff007e24 */ /* 0x000fe2000f8e00ff */
[----:B------:R-:W-:Y:S02]  /*1cf0*/  ULOP3.LUT UR8, UR8, 0x3, URZ, 0xc0, !UPT ;  /* 0x0000000308087892 */ /* 0x000fe4000f8ec0ff */
[----:B------:R-:W-:Y:S01]  /*1d00*/  UIADD3 UR7, UPT, UPT, UR7, 0x140, URZ ;  /* 0x0000014007077890 */ /* 0x000fe2000fffe0ff */
[----:B------:R-:W-:-:S11]  /*1d10*/  UMOV UR4, URZ ;  /* 0x000000ff00047c82 */ /* 0x000fd60008000000 */
.L_x_102:
[----:B-1----:R-:W1:Y:S01]  /*1d20*/  LDCU UR10, c[0x0][0x38c] ;  /* 0x00007180ff0a77ac */ /* 0x002e620008000800 */
[----:B------:R-:W-:Y:S01]  /*1d30*/  ISETP.GE.AND P0, PT, R21, R20, PT ;  /* 0x000000141500720c */ /* 0x000fe20003f06270 */
[----:B------:R-:W-:Y:S01]  /*1d40*/  BSSY.RECONVERGENT B0, `(.L_x_17) ;  /* 0x00000ad000007945 */ /* 0x000fe20003800200 */
[----:B------:R-:W-:Y:S01]  /*1d50*/  UMOV UR5, UR4 ;  /* 0x0000000400057c82 */ /* 0x000fe20008000000 */
[----:B------:R-:W-:Y:S02]  /*1d60*/  UIADD3 UR13, UPT, UPT, UR12, -0x1, URZ ;  /* 0xffffffff0c0d7890 */ /* 0x000fe4000fffe0ff */
[----:B------:R-:W-:Y:S02]  /*1d70*/  UIADD3 UR16, UPT, UPT, UR11, -0x1, URZ ;  /* 0xffffffff0b107890 */ /* 0x000fe4000fffe0ff */
[----:B------:R-:W-:Y:S02]  /*1d80*/  UIADD3 UR4, UPT, UPT, UR4, 0x1, URZ ;  /* 0x0000000104047890 */ /* 0x000fe4000fffe0ff */
[----:B-1----:R-:W-:-:S04]  /*1d90*/  UISETP.NE.AND UP0, UPT, UR5, UR10, UPT ;  /* 0x0000000a0500728c */ /* 0x002fc8000bf05270 */
[----:B0-234-:R-:W-:Y:S07]  /*1da0*/  @!P0 BRA `(.L_x_18) ;  /* 0x0000000400248947 */ /* 0x01dfee0003800000 */
[----:B------:R-:W-:Y:S01]  /*1db0*/  UISETP.GE.U32.AND UP1, UPT, UR9, 0xf, UPT ;  /* 0x0000000f0900788c */ /* 0x000fe2000bf26070 */
[----:B------:R-:W-:-:S08]  /*1dc0*/  IMAD.MOV.U32 R3, RZ, RZ, RZ ;  /* 0x000000ffff037224 */ /* 0x000fd000078e00ff */
[----:B------:R-:W-:Y:S05]  /*1dd0*/  BRA.U !UP1, `(.L_x_19) ;  /* 0x0000000109507547 */ /* 0x000fea000b800000 */
[----:B------:R-:W1:Y:S01]  /*1de0*/  LDCU UR5, c[0x0][0x388] ;  /* 0x00007100ff0577ac */ /* 0x000e620008000800 */
[C---:B------:R-:W-:Y:S02]  /*1df0*/  VIADD R23, R1.reuse, 0x20 ;  /* 0x0000002001177836 */ /* 0x040fe40000000000 */
[----:B------:R-:W-:Y:S01]  /*1e00*/  VIADD R22, R1, 0x160 ;  /* 0x0000016001167836 */ /* 0x000fe20000000000 */
[----:B-1----:R-:W-:-:S06]  /*1e10*/  ULOP3.LUT UR5, UR5, 0x7ffffff0, URZ, 0xc0, !UPT ;  /* 0x7ffffff005057892 */ /* 0x002fcc000f8ec0ff */
[----:B------:R-:W-:-:S05]  /*1e20*/  MOV R0, UR5 ;  /* 0x0000000500007c02 */ /* 0x000fca0008000f00 */
[----:B------:R-:W-:-:S07]  /*1e30*/  IMAD.MOV R3, RZ, RZ, -R0 ;  /* 0x000000ffff037224 */ /* 0x000fce00078e0a00 */
.L_x_20:
[----:B---3--:R-:W2:Y:S04]  /*1e40*/  LDL.128 R4, [R23+-0x20] ;  /* 0xffffe00017047983 */ /* 0x008ea80000100c00 */
[----:B--2---:R-:W-:Y:S04]  /*1e50*/  STL.128 [R22+-0x20], R4 ;  /* 0xffffe00416007387 */ /* 0x004fe80000100c00 */
[----:B------:R-:W2:Y:S04]  /*1e60*/  LDL.128 R8, [R23+-0x10] ;  /* 0xfffff00017087983 */ /* 0x000ea80000100c00 */
[----:B--2---:R-:W-:Y:S04]  /*1e70*/  STL.128 [R22+-0x10], R8 ;  /* 0xfffff00816007387 */ /* 0x004fe80000100c00 */
[----:B------:R-:W2:Y:S01]  /*1e80*/  LDL.128 R12, [R23] ;  /* 0x00000000170c7983 */ /* 0x000ea20000100c00 */
[----:B------:R-:W-:-:S05]  /*1e90*/  VIADD R3, R3, 0x10 ;  /* 0x0000001003037836 */ /* 0x000fca0000000000 */
[----:B------:R-:W-:Y:S01]  /*1ea0*/  ISETP.NE.AND P0, PT, R3, RZ, PT ;  /* 0x000000ff0300720c */ /* 0x000fe20003f05270 */
[----:B--2---:R-:W-:Y:S04]  /*1eb0*/  STL.128 [R22], R12 ;  /* 0x0000000c16007387 */ /* 0x004fe80000100c00 */
[----:B------:R1:W2:Y:S02]  /*1ec0*/  LDL.128 R16, [R23+0x10] ;  /* 0x0000100017107983 */ /* 0x0002a40000100c00 */
[----:B-1----:R-:W-:Y:S02]  /*1ed0*/  IADD3 R23, PT, PT, R23, 0x40, RZ ;  /* 0x0000004017177810 */ /* 0x002fe40007ffe0ff */
[----:B--2---:R1:W-:Y:S02]  /*1ee0*/  STL.128 [R22+0x10], R16 ;  /* 0x0000101016007387 */ /* 0x0043e40000100c00 */
[----:B-1----:R-:W-:-:S02]  /*1ef0*/  VIADD R22, R22, 0x40 ;  /* 0x0000004016167836 */ /* 0x002fc40000000000 */
[----:B------:R-:W-:Y:S05]  /*1f00*/  @P0 BRA `(.L_x_20) ;  /* 0xfffffffc00cc0947 */ /* 0x000fea000383ffff */
[----:B------:R-:W-:-:S07]  /*1f10*/  IMAD.MOV.U32 R3, RZ, RZ, R0 ;  /* 0x000000ffff037224 */ /* 0x000fce00078e0000 */
.L_x_19:
[----:B------:R-:W-:-:S09]  /*1f20*/  UISETP.NE.AND UP1, UPT, UR11, URZ, UPT ;  /* 0x000000ff0b00728c */ /* 0x000fd2000bf25270 */
[----:B------:R-:W-:Y:S05]  /*1f30*/  BRA.U !UP1, `(.L_x_21) ;  /* 0x0000000909347547 */ /* 0x000fea000b800000 */
[----:B------:R-:W-:Y:S02]  /*1f40*/  UISETP.GE.U32.AND UP1, UPT, UR16, 0x7, UPT ;  /* 0x000000071000788c */ /* 0x000fe4000bf26070 */
[----:B------:R-:W-:-:S07]  /*1f50*/  UISETP.NE.AND UP2, UPT, UR12, URZ, UPT ;  /* 0x000000ff0c00728c */ /* 0x000fce000bf45270 */
[----:B------:R-:W-:Y:S05]  /*1f60*/  BRA.U !UP1, `(.L_x_22) ;  /* 0x0000000109487547 */ /* 0x000fea000b800000 */
[----:B---3--:R-:W-:-:S05]  /*1f70*/  LEA R4, R3, UR39, 0x2 ;  /* 0x0000002703047c11 */ /* 0x008fca000f8e10ff */
[----:B------:R-:W2:Y:S04]  /*1f80*/  LDL R5, [R4] ;  /* 0x0000000004057983 */ /* 0x000ea80000100800 */
[----:B------:R-:W3:Y:S04]  /*1f90*/  LDL R7, [R4+0x4] ;  /* 0x0000040004077983 */ /* 0x000ee80000100800 */
[----:B------:R-:W4:Y:S04]  /*1fa0*/  LDL R9, [R4+0x8] ;  /* 0x0000080004097983 */ /* 0x000f280000100800 */
[----:B------:R-:W5:Y:S04]  /*1fb0*/  LDL R11, [R4+0xc] ;  /* 0x00000c00040b7983 */ /* 0x000f680000100800 */
[----:B------:R-:W5:Y:S04]  /*1fc0*/  LDL R13, [R4+0x10] ;  /* 0x00001000040d7983 */ /* 0x000f680000100800 */
[----:B------:R-:W5:Y:S04]  /*1fd0*/  LDL R15, [R4+0x14] ;  /* 0x00001400040f7983 */ /* 0x000f680000100800 */
[----:B------:R-:W5:Y:S04]  /*1fe0*/  LDL R17, [R4+0x18] ;  /* 0x0000180004117983 */ /* 0x000f680000100800 */
[----:B------:R-:W5:Y:S01]  /*1ff0*/  LDL R19, [R4+0x1c] ;  /* 0x00001c0004137983 */ /* 0x000f620000100800 */
[----:B------:R-:W-:-:S03]  /*2000*/  VIADD R3, R3, 0x8 ;  /* 0x0000000803037836 */ /* 0x000fc60000000000 */
[----:B--2---:R1:W-:Y:S04]  /*2010*/  STL [R4+0x140], R5 ;  /* 0x0001400504007387 */ /* 0x0043e80000100800 */
[----:B---3--:R1:W-:Y:S04]  /*2020*/  STL [R4+0x144], R7 ;  /* 0x0001440704007387 */ /* 0x0083e80000100800 */
[----:B----4-:R1:W-:Y:S04]  /*2030*/  STL [R4+0x148], R9 ;  /* 0x0001480904007387 */ /* 0x0103e80000100800 */
[----:B-----5:R1:W-:Y:S04]  /*2040*/  STL [R4+0x14c], R11 ;  /* 0x00014c0b04007387 */ /* 0x0203e80000100800 */
[----:B------:R1:W-:Y:S04]  /*2050*/  STL [R4+0x150], R13 ;  /* 0x0001500d04007387 */ /* 0x0003e80000100800 */
[----:B------:R1:W-:Y:S04]  /*2060*/  STL [R4+0x154], R15 ;  /* 0x0001540f04007387 */ /* 0x0003e80000100800 */
[----:B------:R1:W-:Y:S04]  /*2070*/  STL [R4+0x158], R17 ;  /* 0x0001581104007387 */ /* 0x0003e80000100800 */
[----:B------:R1:W-:Y:S02]  /*2080*/  STL [R4+0x15c], R19 ;  /* 0x00015c1304007387 */ /* 0x0003e40000100800 */
.L_x_22:
[----:B------:R-:W-:Y:S05]  /*2090*/  BRA.U !UP2, `(.L_x_21) ;  /* 0x000000050adc7547 */ /* 0x000fea000b800000 */
[----:B------:R-:W-:Y:S02]  /*20a0*/  UISETP.GE.U32.AND UP1, UPT, UR13, 0x3, UPT ;  /* 0x000000030d00788c */ /* 0x000fe4000bf26070 */
[----:B------:R-:W-:-:S07]  /*20b0*/  UISETP.NE.AND UP2, UPT, UR8, URZ, UPT ;  /* 0x000000ff0800728c */ /* 0x000fce000bf45270 */
[----:B------:R-:W-:Y:S05]  /*20c0*/  BRA.U !UP1, `(.L_x_23) ;  /* 0x0000000109287547 */ /* 0x000fea000b800000 */
[----:B------:R-:W-:-:S05]  /*20d0*/  LEA R8, R3, UR39, 0x2 ;  /* 0x0000002703087c11 */ /* 0x000fca000f8e10ff */
[----:B-1-3--:R-:W2:Y:S04]  /*20e0*/  LDL R4, [R8] ;  /* 0x0000000008047983 */ /* 0x00aea80000100800 */
[----:B------:R-:W3:Y:S04]  /*20f0*/  LDL R5, [R8+0x4] ;  /* 0x0000040008057983 */ /* 0x000ee80000100800 */
[----:B------:R-:W4:Y:S04]  /*2100*/  LDL R6, [R8+0x8] ;  /* 0x0000080008067983 */ /* 0x000f280000100800 */
[----:B------:R-:W5:Y:S01]  /*2110*/  LDL R7, [R8+0xc] ;  /* 0x00000c0008077983 */ /* 0x000f620000100800 */
[----:B------:R-:W-:-:S03]  /*2120*/  VIADD R3, R3, 0x4 ;  /* 0x0000000403037836 */ /* 0x000fc60000000000 */
[----:B--2---:R2:W-:Y:S04]  /*2130*/  STL [R8+0x140], R4 ;  /* 0x0001400408007387 */ /* 0x0045e80000100800 */
[----:B---3--:R2:W-:Y:S04]  /*2140*/  STL [R8+0x144], R5 ;  /* 0x0001440508007387 */ /* 0x0085e80000100800 */
[----:B----4-:R2:W-:Y:S04]  /*2150*/  STL [R8+0x148], R6 ;  /* 0x0001480608007387 */ /* 0x0105e80000100800 */
[----:B-----5:R2:W-:Y:S02]  /*2160*/  STL [R8+0x14c], R7 ;  /* 0x00014c0708007387 */ /* 0x0205e40000100800 */
.L_x_23:
[----:B------:R-:W-:Y:S05]  /*2170*/  BRA.U !UP2, `(.L_x_21) ;  /* 0x000000050aa47547 */ /* 0x000fea000b800000 */
[----:B------:R-:W-:-:S05]  /*2180*/  LEA R3, R3, UR39, 0x2 ;  /* 0x0000002703037c11 */ /* 0x000fca000f8e10ff */
[----:B-123--:R-:W2:Y:S01]  /*2190*/  LDL R4, [R3] ;  /* 0x0000000003047983 */ /* 0x00eea20000100800 */
[----:B------:R-:W-:-:S03]  /*21a0*/  UISETP.NE.AND UP1, UPT, UR8, 0x1, UPT ;  /* 0x000000010800788c */ /* 0x000fc6000bf25270 */
[----:B--2---:R1:W-:Y:S06]  /*21b0*/  STL [R3+0x140], R4 ;  /* 0x0001400403007387 */ /* 0x0043ec0000100800 */
[----:B------:R-:W-:Y:S05]  /*21c0*/  BRA.U !UP1, `(.L_x_21) ;  /* 0x0000000509907547 */ /* 0x000fea000b800000 */
[----:B-1----:R-:W2:Y:S01]  /*21d0*/  LDL R4, [R3+0x4] ;  /* 0x0000040003047983 */ /* 0x002ea20000100800 */
[----:B------:R-:W-:-:S03]  /*21e0*/  UISETP.NE.AND UP1, UPT, UR8, 0x2, UPT ;  /* 0x000000020800788c */ /* 0x000fc6000bf25270 */
[----:B--2---:R1:W-:Y:S06]  /*21f0*/  STL [R3+0x144], R4 ;  /* 0x0001440403007387 */ /* 0x0043ec0000100800 */
[----:B------:R-:W-:Y:S05]  /*2200*/  BRA.U !UP1, `(.L_x_21) ;  /* 0x0000000509807547 */ /* 0x000fea000b800000 */
[----:B-1----:R-:W2:Y:S04]  /*2210*/  LDL R4, [R3+0x8] ;  /* 0x0000080003047983 */ /* 0x002ea80000100800 */
[----:B--2---:R1:W-:Y:S01]  /*2220*/  STL [R3+0x148], R4 ;  /* 0x0001480403007387 */ /* 0x0043e20000100800 */
[----:B------:R-:W-:Y:S05]  /*2230*/  BRA `(.L_x_21) ;  /* 0x0000000400747947 */ /* 0x000fea0003800000 */
.L_x_18:
[----:B------:R-:W-:Y:S01]  /*2240*/  UISETP.GE.U32.AND UP1, UPT, UR9, 0xf, UPT ;  /* 0x0000000f0900788c */ /* 0x000fe2000bf26070 */
[----:B------:R-:W-:-:S08]  /*2250*/  HFMA2 R3, -RZ, RZ, 0, 0 ;  /* 0x00000000ff037431 */ /* 0x000fd000000001ff */
[----:B------:R-:W-:Y:S05]  /*2260*/  BRA.U !UP1, `(.L_x_24) ;  /* 0x0000000109507547 */ /* 0x000fea000b800000 */
[----:B------:R-:W-:Y:S01]  /*2270*/  BSSY.RECONVERGENT B1, `(.L_x_25) ;  /* 0x0000012000017945 */ /* 0x000fe20003800200 */
[----:B------:R-:W-:-:S07]  /*2280*/  IMAD.MOV.U32 R3, RZ, RZ, RZ ;  /* 0x000000ffff037224 */ /* 0x000fce00078e00ff */
.L_x_26:
[----:B-1----:R-:W-:-:S05]  /*2290*/  LEA R20, R3, UR39, 0x2 ;  /* 0x0000002703147c11 */ /* 0x002fca000f8e10ff */
[----:B---3--:R-:W2:Y:S04]  /*22a0*/  LDL.128 R4, [R20+0xa0] ;  /* 0x0000a00014047983 */ /* 0x008ea80000100c00 */
[----:B------:R-:W3:Y:S04]  /*22b0*/  LDL.128 R8, [R20+0xb0] ;  /* 0x0000b00014087983 */ /* 0x000ee80000100c00 */
[----:B------:R-:W4:Y:S04]  /*22c0*/  LDL.128 R12, [R20+0xc0] ;  /* 0x0000c000140c7983 */ /* 0x000f280000100c00 */
[----:B------:R-:W5:Y:S01]  /*22d0*/  LDL.128 R16, [R20+0xd0] ;  /* 0x0000d00014107983 */ /* 0x000f620000100c00 */
[----:B------:R-:W-:-:S05]  /*22e0*/  VIADD R3, R3, 0x10 ;  /* 0x0000001003037836 */ /* 0x000fca0000000000 */
[----:B------:R-:W-:Y:S01]  /*22f0*/  ISETP.NE.AND P0, PT, R3, R0, PT ;  /* 0x000000000300720c */ /* 0x000fe20003f05270 */
[----:B--2---:R1:W-:Y:S04]  /*2300*/  STL.128 [R20], R4 ;  /* 0x0000000414007387 */ /* 0x0043e80000100c00 */
[----:B------:R1:W-:Y:S04]  /*2310*/  STL.128 [R20+0x140], R4 ;  /* 0x0001400414007387 */ /* 0x0003e80000100c00 */
[----:B---3--:R1:W-:Y:S04]  /*2320*/  STL.128 [R20+0x10], R8 ;  /* 0x0000100814007387 */ /* 0x0083e80000100c00 */
[----:B------:R1:W-:Y:S04]  /*2330*/  STL.128 [R20+0x150], R8 ;  /* 0x0001500814007387 */ /* 0x0003e80000100c00 */
[----:B----4-:R1:W-:Y:S04]  /*2340*/  STL.128 [R20+0x20], R12 ;  /* 0x0000200c14007387 */ /* 0x0103e80000100c00 */
[----:B------:R1:W-:Y:S04]  /*2350*/  STL.128 [R20+0x160], R12 ;  /* 0x0001600c14007387 */ /* 0x0003e80000100c00 */
[----:B-----5:R1:W-:Y:S04]  /*2360*/  STL.128 [R20+0x30], R16 ;  /* 0x0000301014007387 */ /* 0x0203e80000100c00 */
[----:B------:R1:W-:Y:S01]  /*2370*/  STL.128 [R20+0x170], R16 ;  /* 0x0001701014007387 */ /* 0x0003e20000100c00 */
[----:B------:R-:W-:Y:S05]  /*2380*/  @P0 BRA `(.L_x_26) ;  /* 0xfffffffc00c00947 */ /* 0x000fea000383ffff */
[----:B0-----:R-:W-:Y:S05]  /*2390*/  BSYNC.RECONVERGENT B1 ;  /* 0x0000000000017941 */ /* 0x001fea0003800200 */
.L_x_25:
[----:B------:R-:W-:-:S07]  /*23a0*/  IMAD.MOV.U32 R3, RZ, RZ, R0 ;  /* 0x000000ffff037224 */ /* 0x000fce00078e0000 */
.L_x_24:
[----:B------:R-:W-:Y:S01]  /*23b0*/  UISETP.NE.AND UP1, UPT, UR11, URZ, UPT ;  /* 0x000000ff0b00728c */ /* 0x000fe2000bf25270 */
[----:B-1----:R-:W-:-:S08]  /*23c0*/  IMAD.MOV.U32 R20, RZ, RZ, R21 ;  /* 0x000000ffff147224 */ /* 0x002fd000078e0015 */
[----:B------:R-:W-:Y:S05]  /*23d0*/  BRA.U !UP1, `(.L_x_21) ;  /* 0x00000005090c7547 */ /* 0x000fea000b800000 */
[----:B------:R-:W-:Y:S02]  /*23e0*/  UISETP.GE.U32.AND UP1, UPT, UR16, 0x7, UPT ;  /* 0x000000071000788c */ /* 0x000fe4000bf26070 */
[----:B------:R-:W-:-:S07]  /*23f0*/  UISETP.NE.AND UP2, UPT, UR12, URZ, UPT ;  /* 0x000000ff0c00728c */ /* 0x000fce000bf45270 */
[----:B------:R-:W-:Y:S05]  /*2400*/  BRA.U !UP1, `(.L_x_27) ;  /* 0x0000000109687547 */ /* 0x000fea000b800000 */
[----:B------:R-:W-:-:S05]  /*2410*/  LEA R12, R3, UR39, 0x2 ;  /* 0x00000027030c7c11 */ /* 0x000fca000f8e10ff */
[----:B---3--:R-:W2:Y:S04]  /*2420*/  LDL R4, [R12+0xa0] ;  /* 0x0000a0000c047983 */ /* 0x008ea80000100800 */
[----:B------:R-:W3:Y:S04]  /*2430*/  LDL R5, [R12+0xa4] ;  /* 0x0000a4000c057983 */ /* 0x000ee80000100800 */
[----:B------:R-:W4:Y:S04]  /*2440*/  LDL R6, [R12+0xa8] ;  /* 0x0000a8000c067983 */ /* 0x000f280000100800 */
[----:B------:R-:W5:Y:S04]  /*2450*/  LDL R7, [R12+0xac] ;  /* 0x0000ac000c077983 */ /* 0x000f680000100800 */
[----:B------:R-:W5:Y:S04]  /*2460*/  LDL R8, [R12+0xb0] ;  /* 0x0000b0000c087983 */ /* 0x000f680000100800 */
[----:B------:R-:W5:Y:S04]  /*2470*/  LDL R9, [R12+0xb4] ;  /* 0x0000b4000c097983 */ /* 0x000f680000100800 */
[----:B------:R-:W5:Y:S04]  /*2480*/  LDL R10, [R12+0xb8] ;  /* 0x0000b8000c0a7983 */ /* 0x000f680000100800 */
[----:B------:R-:W5:Y:S01]  /*2490*/  LDL R11, [R12+0xbc] ;  /* 0x0000bc000c0b7983 */ /* 0x000f620000100800 */
[----:B------:R-:W-:-:S03]  /*24a0*/  IADD3 R3, PT, PT, R3, 0x8, RZ ;  /* 0x0000000803037810 */ /* 0x000fc60007ffe0ff */
[----:B--2---:R1:W-:Y:S04]  /*24b0*/  STL [R12], R4 ;  /* 0x000000040c007387 */ /* 0x0043e80000100800 */
[----:B------:R1:W-:Y:S04]  /*24c0*/  STL [R12+0x140], R4 ;  /* 0x000140040c007387 */ /* 0x0003e80000100800 */
[----:B---3--:R1:W-:Y:S04]  /*24d0*/  STL [R12+0x4], R5 ;  /* 0x000004050c007387 */ /* 0x0083e80000100800 */
[----:B------:R1:W-:Y:S04]  /*24e0*/  STL [R12+0x144], R5 ;  /* 0x000144050c007387 */ /* 0x0003e80000100800 */
[----:B----4-:R1:W-:Y:S04]  /*24f0*/  STL [R12+0x8], R6 ;  /* 0x000008060c007387 */ /* 0x0103e80000100800 */
[----:B------:R1:W-:Y:S04]  /*2500*/  STL [R12+0x148], R6 ;  /* 0x000148060c007387 */ /* 0x0003e80000100800 */
[----:B-----5:R1:W-:Y:S04]  /*2510*/  STL [R12+0xc], R7 ;  /* 0x00000c070c007387 */ /* 0x0203e80000100800 */
[----:B------:R1:W-:Y:S04]  /*2520*/  STL [R12+0x14c], R7 ;  /* 0x00014c070c007387 */ /* 0x0003e80000100800 */
[----:B------:R1:W-:Y:S04]  /*2530*/  STL [R12+0x10], R8 ;  /* 0x000010080c007387 */ /* 0x0003e80000100800 */
[----:B------:R1:W-:Y:S04]  /*2540*/  STL [R12+0x150], R8 ;  /* 0x000150080c007387 */ /* 0x0003e80000100800 */
[----:B------:R1:W-:Y:S04]  /*2550*/  STL [R12+0x14], R9 ;  /* 0x000014090c007387 */ /* 0x0003e80000100800 */
[----:B------:R1:W-:Y:S04]  /*2560*/  STL [R12+0x154], R9 ;  /* 0x000154090c007387 */ /* 0x0003e80000100800 */
[----:B------:R1:W-:Y:S04]  /*2570*/  STL [R12+0x18], R10 ;  /* 0x0000180a0c007387 */ /* 0x0003e80000100800 */
[----:B------:R1:W-:Y:S04]  /*2580*/  STL [R12+0x158], R10 ;  /* 0x0001580a0c007387 */ /* 0x0003e80000100800 */
[----:B------:R1:W-:Y:S04]  /*2590*/  STL [R12+0x1c], R11 ;  /* 0x00001c0b0c007387 */ /* 0x0003e80000100800 */
[----:B------:R1:W-:Y:S02]  /*25a0*/  STL [R12+0x15c], R11 ;  /* 0x00015c0b0c007387 */ /* 0x0003e40000100800 */
.L_x_27:
[----:B------:R-:W-:Y:S01]  /*25b0*/  IMAD.MOV.U32 R20, RZ, RZ, R21 ;  /* 0x000000ffff147224 */ /* 0x000fe200078e0015 */
[----:B------:R-:W-:Y:S06]  /*25c0*/  BRA.U !UP2, `(.L_x_21) ;  /* 0x000000010a907547 */ /* 0x000fec000b800000 */
[----:B------:R-:W-:Y:S02]  /*25d0*/  UISETP.GE.U32.AND UP1, UPT, UR13, 0x3, UPT ;  /* 0x000000030d00788c */ /* 0x000fe4000bf26070 */
[----:B------:R-:W-:-:S07]  /*25e0*/  UISETP.NE.AND UP2, UPT, UR8, URZ, UPT ;  /* 0x000000ff0800728c */ /* 0x000fce000bf45270 */
[----:B------:R-:W-:Y:S05]  /*25f0*/  BRA.U !UP1, `(.L_x_28) ;  /* 0x0000000109387547 */ /* 0x000fea000b800000 */
[----:B-1----:R-:W-:-:S05]  /*2600*/  LEA R8, R3, UR39, 0x2 ;  /* 0x0000002703087c11 */ /* 0x002fca000f8e10ff */
[----:B---3--:R-:W2:Y:S04]  /*2610*/  LDL R4, [R8+0xa0] ;  /* 0x0000a00008047983 */ /* 0x008ea80000100800 */
[----:B------:R-:W3:Y:S04]  /*2620*/  LDL R5, [R8+0xa4] ;  /* 0x0000a40008057983 */ /* 0x000ee80000100800 */
[----:B------:R-:W4:Y:S04]  /*2630*/  LDL R6, [R8+0xa8] ;  /* 0x0000a80008067983 */ /* 0x000f280000100800 */
[----:B------:R-:W5:Y:S01]  /*2640*/  LDL R7, [R8+0xac] ;  /* 0x0000ac0008077983 */ /* 0x000f620000100800 */
[----:B------:R-:W-:-:S03]  /*2650*/  VIADD R3, R3, 0x4 ;  /* 0x0000000403037836 */ /* 0x000fc60000000000 */
[----:B--2---:R2:W-:Y:S04]  /*2660*/  STL [R8], R4 ;  /* 0x0000000408007387 */ /* 0x0045e80000100800 */
[----:B------:R2:W-:Y:S04]  /*2670*/  STL [R8+0x140], R4 ;  /* 0x0001400408007387 */ /* 0x0005e80000100800 */
[----:B---3--:R2:W-:Y:S04]  /*2680*/  STL [R8+0x4], R5 ;  /* 0x0000040508007387 */ /* 0x0085e80000100800 */
[----:B------:R2:W-:Y:S04]  /*2690*/  STL [R8+0x144], R5 ;  /* 0x0001440508007387 */ /* 0x0005e80000100800 */
[----:B----4-:R2:W-:Y:S04]  /*26a0*/  STL [R8+0x8], R6 ;  /* 0x0000080608007387 */ /* 0x0105e80000100800 */
[----:B------:R2:W-:Y:S04]  /*26b0*/  STL [R8+0x148], R6 ;  /* 0x0001480608007387 */ /* 0x0005e80000100800 */
[----:B-----5:R2:W-:Y:S04]  /*26c0*/  STL [R8+0xc], R7 ;  /* 0x00000c0708007387 */ /* 0x0205e80000100800 */
[----:B------:R2:W-:Y:S02]  /*26d0*/  STL [R8+0x14c], R7 ;  /* 0x00014c0708007387 */ /* 0x0005e40000100800 */
.L_x_28:
[----:B------:R-:W-:Y:S01]  /*26e0*/  IMAD.MOV.U32 R20, RZ, RZ, R21 ;  /* 0x000000ffff147224 */ /* 0x000fe200078e0015 */
[----:B------:R-:W-:Y:S06]  /*26f0*/  BRA.U !UP2, `(.L_x_21) ;  /* 0x000000010a447547 */ /* 0x000fec000b800000 */
[----:B-123--:R-:W-:-:S05]  /*2700*/  LEA R4, R3, UR39, 0x2 ;  /* 0x0000002703047c11 */ /* 0x00efca000f8e10ff */
[----:B------:R-:W2:Y:S01]  /*2710*/  LDL R3, [R4+0xa0] ;  /* 0x0000a00004037983 */ /* 0x000ea20000100800 */
[----:B------:R-:W-:Y:S01]  /*2720*/  UISETP.NE.AND UP1, UPT, UR8, 0x1, UPT ;  /* 0x000000010800788c */ /* 0x000fe2000bf25270 */
[----:B------:R-:W-:Y:S02]  /*2730*/  IMAD.MOV.U32 R20, RZ, RZ, R21 ;  /* 0x000000ffff147224 */ /* 0x000fe400078e0015 */
[----:B--2---:R4:W-:Y:S04]  /*2740*/  STL [R4], R3 ;  /* 0x0000000304007387 */ /* 0x0049e80000100800 */
[----:B------:R4:W-:Y:S02]  /*2750*/  STL [R4+0x140], R3 ;  /* 0x0001400304007387 */ /* 0x0009e40000100800 */
[----:B------:R-:W-:Y:S05]  /*2760*/  BRA.U !UP1, `(.L_x_21) ;  /* 0x0000000109287547 */ /* 0x000fea000b800000 */
[----:B----4-:R-:W2:Y:S01]  /*2770*/  LDL R3, [R4+0xa4] ;  /* 0x0000a40004037983 */ /* 0x010ea20000100800 */
[----:B------:R-:W-:Y:S01]  /*2780*/  UISETP.NE.AND UP1, UPT, UR8, 0x2, UPT ;  /* 0x000000020800788c */ /* 0x000fe2000bf25270 */
[----:B------:R-:W-:Y:S02]  /*2790*/  MOV R20, R21 ;  /* 0x0000001500147202 */ /* 0x000fe40000000f00 */
[----:B--2---:R1:W-:Y:S04]  /*27a0*/  STL [R4+0x4], R3 ;  /* 0x0000040304007387 */ /* 0x0043e80000100800 */
[----:B------:R1:W-:Y:S02]  /*27b0*/  STL [R4+0x144], R3 ;  /* 0x0001440304007387 */ /* 0x0003e40000100800 */
[----:B------:R-:W-:Y:S05]  /*27c0*/  BRA.U !UP1, `(.L_x_21) ;  /* 0x0000000109107547 */ /* 0x000fea000b800000 */
[----:B-1----:R-:W2:Y:S01]  /*27d0*/  LDL R3, [R4+0xa8] ;  /* 0x0000a80004037983 */ /* 0x002ea20000100800 */
[----:B------:R-:W-:-:S03]  /*27e0*/  IMAD.MOV.U32 R20, RZ, RZ, R21 ;  /* 0x000000ffff147224 */ /* 0x000fc600078e0015 */
[----:B--2---:R1:W-:Y:S04]  /*27f0*/  STL [R4+0x8], R3 ;  /* 0x0000080304007387 */ /* 0x0043e80000100800 */
[----:B------:R1:W-:Y:S02]  /*2800*/  STL [R4+0x148], R3 ;  /* 0x0001480304007387 */ /* 0x0003e40000100800 */
.L_x_21:
[----:B0-----:R-:W-:Y:S05]  /*2810*/  BSYNC.RECONVERGENT B0 ;  /* 0x0000000000007941 */ /* 0x001fea0003800200 */
.L_x_17:
[----:B------:R-:W-:-:S05]  /*2820*/  UMOV UR5, URZ ;  /* 0x000000ff00057c82 */ /* 0x000fca0008000000 */
.L_x_101:
[----:B------:R-:W-:Y:S01]  /*2830*/  ULEA UR10, UR5, UR7, 0x2 ;  /* 0x00000007050a7291 */ /* 0x000fe2000f8e10ff */
[----:B0-----:R-:W0:Y:S08]  /*2840*/  LDCU UR13, c[0x0][0x388] ;  /* 0x00007100ff0d77ac */ /* 0x001e300008000800 */
[----:B-1--4-:R-:W4:Y:S01]  /*2850*/  LDL R3, [UR10] ;  /* 0x0000000aff037983 */ /* 0x012f220008100800 */
[----:B------:R-:W-:Y:S01]  /*2860*/  UIADD3 UR5, UPT, UPT, UR5, 0x1, URZ ;  /* 0x0000000105057890 */ /* 0x000fe2000fffe0ff */
[----:B------:R-:W-:Y:S03]  /*2870*/  BSSY.RECONVERGENT B0, `(.L_x_29) ;  /* 0x000012e000007945 */ /* 0x000fe60003800200 */
[----:B0-----:R-:W-:Y:S01]  /*2880*/  UISETP.NE.AND UP1, UPT, UR5, UR13, UPT ;  /* 0x0000000d0500728c */ /* 0x001fe2000bf25270 */
[----:B----4-:R-:W-:-:S13]  /*2890*/  ISETP.NE.AND P0, PT, R3, RZ, PT ;  /* 0x000000ff0300720c */ /* 0x010fda0003f05270 */
[----:B---3--:R-:W-:Y:S05]  /*28a0*/  @!P0 BRA `(.L_x_30) ;  /* 0x0000001000a88947 */ /* 0x008fea0003800000 */
[----:B------:R-:W-:Y:S01]  /*28b0*/  STL [UR10], RZ ;  /* 0x000000ffff007987 */ /* 0x000fe2000810080a */
[----:B------:R-:W-:Y:S02]  /*28c0*/  IMAD.MOV.U32 R22, RZ, RZ, RZ ;  /* 0x000000ffff167224 */ /* 0x000fe400078e00ff */
[----:B------:R-:W-:Y:S02]  /*28d0*/  IMAD.U32 R17, RZ, RZ, UR6 ;  /* 0x00000006ff117e24 */ /* 0x000fe4000f8e00ff */
[----:B------:R-:W-:-:S07]  /*28e0*/  IMAD.MOV.U32 R15, RZ, RZ, RZ ;  /* 0x000000ffff0f7224 */ /* 0x000fce00078e00ff */
.L_x_39:
[----:B------:R-:W0:Y:S01]  /*28f0*/  LDCU UR13, c[0x0][0x388] ;  /* 0x00007100ff0d77ac */ /* 0x000e220008000800 */
[C---:B------:R-:W-:Y:S02]  /*2900*/  IMAD R14, R15.reuse, 0x258, RZ ;  /* 0x000002580f0e7824 */ /* 0x040fe400078e02ff */
[----:B------:R-:W-:Y:S02]  /*2910*/  VIADD R15, R15, 0x1 ;  /* 0x000000010f0f7836 */ /* 0x000fe40000000000 */
[----:B------:R-:W-:-:S03]  /*2920*/  IMAD.MOV.U32 R13, RZ, RZ, 0x3e7 ;  /* 0x000003e7ff0d7424 */ /* 0x000fc600078e00ff */
[----:B------:R-:W-:Y:S02]  /*2930*/  ISETP.NE.AND P0, PT, R15, 0x14, PT ;  /* 0x000000140f00780c */ /* 0x000fe40003f05270 */
[----:B0-----:R-:W-:-:S05]  /*2940*/  IADD3 R12, PT, PT, R14, -UR13, RZ ;  /* 0x8000000d0e0c7c10 */ /* 0x001fca000fffe0ff */
[----:B--2---:R-:W-:-:S05]  /*2950*/  VIADD R5, R12, 0x258 ;  /* 0x000002580c057836 */ /* 0x004fca0000000000 */
[----:B------:R-:W-:-:S13]  /*2960*/  ISETP.GE.AND P1, PT, R14, R5, PT ;  /* 0x000000050e00720c */ /* 0x000fda0003f26270 */
[----:B------:R-:W-:Y:S05]  /*2970*/  @P1 BRA `(.L_x_31) ;  /* 0x0000000c00241947 */ /* 0x000fea0003800000 */
[----:B------:R-:W-:-:S07]  /*2980*/  IMAD.MOV.U32 R13, RZ, RZ, 0x3e7 ;  /* 0x000003e7ff0d7424 */ /* 0x000fce00078e00ff */
.L_x_38:
[----:B------:R-:W-:Y:S01]  /*2990*/  UISETP.GE.U32.AND UP2, UPT, UR9, 0xf, UPT ;  /* 0x0000000f0900788c */ /* 0x000fe2000bf46070 */
[----:B------:R-:W-:Y:S02]  /*29a0*/  HFMA2 R16, -RZ, RZ, 0, 0 ;  /* 0x00000000ff107431 */ /* 0x000fe400000001ff */
[----:B------:R-:W-:-:S06]  /*29b0*/  IMAD.MOV.U32 R23, RZ, RZ, RZ ;  /* 0x000000ffff177224 */ /* 0x000fcc00078e00ff */
[----:B------:R-:W-:Y:S05]  /*29c0*/  BRA.U !UP2, `(.L_x_32) ;  /* 0x000000050a407547 */ /* 0x000fea000b800000 */
[----:B------:R-:W0:Y:S01]  /*29d0*/  LDC.64 R24, c[0x0][0x380] ;  /* 0x0000e000ff187b82 */ /* 0x000e220000000a00 */
[----:B------:R-:W-:Y:S01]  /*29e0*/  BSSY.RECONVERGENT B1, `(.L_x_33) ;  /* 0x000004d000017945 */ /* 0x000fe20003800200 */
[----:B------:R-:W-:Y:S02]  /*29f0*/  IMAD.MOV.U32 R16, RZ, RZ, RZ ;  /* 0x000000ffff107224 */ /* 0x000fe400078e00ff */
[----:B------:R-:W-:-:S07]  /*2a00*/  IMAD.MOV.U32 R19, RZ, RZ, RZ ;  /* 0x000000ffff137224 */ /* 0x000fce00078e00ff */
.L_x_34:
[C---:B------:R-:W-:Y:S01]  /*2a10*/  IMAD.IADD R27, R19.reuse, 0x1, R14 ;  /* 0x00000001131b7824 */ /* 0x040fe200078e020e */
[----:B------:R-:W-:-:S03]  /*2a20*/  LEA R18, R19, UR7, 0x2 ;  /* 0x0000000713127c11 */ /* 0x000fc6000f8e10ff */
[----:B0-----:R-:W-:Y:S02]  /*2a30*/  IMAD.WIDE.U32 R26, R27, 0x4, R24 ;  /* 0x000000041b1a7825 */ /* 0x001fe400078e0018 */
[----:B------:R-:W2:Y:S04]  /*2a40*/  LDL.128 R8, [R18] ;  /* 0x0000000012087983 */ /* 0x000ea80000100c00 */
[----:B------:R-:W2:Y:S04]  /*2a50*/  LDG.E R5, desc[UR36][R26.64] ;  /* 0x000000241a057981 */ /* 0x000ea8000c1e1900 */
[----:B---3--:R-:W3:Y:S04]  /*2a60*/  LDG.E R4, desc[UR36][R26.64+0x4] ;  /* 0x000004241a047981 */ /* 0x008ee8000c1e1900 */
[----:B------:R-:W4:Y:S04]  /*2a70*/  LDG.E R7, desc[UR36][R26.64+0x8] ;  /* 0x000008241a077981 */ /* 0x000f28000c1e1900 */
[----:B------:R-:W5:Y:S01]  /*2a80*/  LDG.E R28, desc[UR36][R26.64+0xc] ;  /* 0x00000c241a1c7981 */ /* 0x000f62000c1e1900 */
[----:B--2---:R-:W-:-:S03]  /*2a90*/  ISETP.NE.AND P1, PT, R8, R5, PT ;  /* 0x000000050800720c */ /* 0x004fc60003f25270 */
[----:B------:R-:W2:Y:S01]  /*2aa0*/  LDG.E R8, desc[UR36][R26.64+0x14] ;  /* 0x000014241a087981 */ /* 0x000ea2000c1e1900 */
[----:B---3--:R-:W-:-:S03]  /*2ab0*/  ISETP.NE.AND P6, PT, R9, R4, PT ;  /* 0x000000040900720c */ /* 0x008fc60003fc5270 */
[----:B------:R-:W3:Y:S01]  /*2ac0*/  LDG.E R9, desc[UR36][R26.64+0x10] ;  /* 0x000010241a097981 */ /* 0x000ee2000c1e1900 */
[----:B----4-:R-:W-:-:S03]  /*2ad0*/  ISETP.NE.AND P5, PT, R10, R7, PT ;  /* 0x000000070a00720c */ /* 0x010fc60003fa5270 */
[----:B------:R-:W3:Y:S01]  /*2ae0*/  LDL.128 R4, [R18+0x10] ;  /* 0x0000100012047983 */ /* 0x000ee20000100c00 */
[----:B-----5:R-:W-:-:S03]  /*2af0*/  ISETP.NE.AND P4, PT, R11, R28, PT ;  /* 0x0000001c0b00720c */ /* 0x020fc60003f85270 */
[----:B------:R-:W4:Y:S04]  /*2b00*/  LDG.E R11, desc[UR36][R26.64+0x18] ;  /* 0x000018241a0b7981 */ /* 0x000f28000c1e1900 */
[----:B------:R-:W5:Y:S01]  /*2b10*/  LDG.E R28, desc[UR36][R26.64+0x1c] ;  /* 0x00001c241a1c7981 */ /* 0x000f62000c1e1900 */
[----:B---3--:R-:W-:Y:S02]  /*2b20*/  ISETP.NE.AND P3, PT, R4, R9, PT ;  /* 0x000000090400720c */ /* 0x008fe40003f65270 */
[----:B------:R-:W-:Y:S01]  /*2b30*/  IADD3 R4, PT, PT, R16, 0x1, RZ ;  /* 0x0000000110047810 */ /* 0x000fe20007ffe0ff */
[----:B------:R-:W-:Y:S01]  /*2b40*/  @!P1 IMAD.MOV R4, RZ, RZ, R16 ;  /* 0x000000ffff049224 */ /* 0x000fe200078e0210 */
[----:B--2---:R-:W-:Y:S02]  /*2b50*/  ISETP.NE.AND P2, PT, R5, R8, PT ;  /* 0x000000080500720c */ /* 0x004fe40003f45270 */
[----:B----4-:R-:W-:Y:S01]  /*2b60*/  ISETP.NE.AND P1, PT, R6, R11, PT ;  /* 0x0000000b0600720c */ /* 0x010fe20003f25270 */
[----:B------:R-:W2:Y:S01]  /*2b70*/  LDG.E R5, desc[UR36][R26.64+0x20] ;  /* 0x000020241a057981 */ /* 0x000ea2000c1e1900 */
[----:B------:R-:W-:-:S03]  /*2b80*/  VIADD R6, R4, 0x1 ;  /* 0x0000000104067836 */ /* 0x000fc60000000000 */
[----:B------:R-:W2:Y:S01]  /*2b90*/  LDL.128 R8, [R18+0x20] ;  /* 0x0000200012087983 */ /* 0x000ea20000100c00 */
[----:B------:R-:W-:Y:S01]  /*2ba0*/  @!P6 IMAD.MOV R6, RZ, RZ, R4 ;  /* 0x000000ffff06e224 */ /* 0x000fe200078e0204 */
[----:B-----5:R-:W-:Y:S02]  /*2bb0*/  ISETP.NE.AND P6, PT, R7, R28, PT ;  /* 0x0000001c0700720c */ /* 0x020fe40003fc5270 */
[----:B------:R-:W3:Y:S04]  /*2bc0*/  LDG.E R4, desc[UR36][R26.64+0x24] ;  /* 0x000024241a047981 */ /* 0x000ee8000c1e1900 */
[----:B------:R-:W4:Y:S01]  /*2bd0*/  LDG.E R7, desc[UR36][R26.64+0x28] ;  /* 0x000028241a077981 */ /* 0x000f22000c1e1900 */
[C---:B------:R-:W-:Y:S01]  /*2be0*/  VIADD R16, R6.reuse, 0x1 ;  /* 0x0000000106107836 */ /* 0x040fe20000000000 */
[----:B------:R-:W-:-:S02]  /*2bf0*/  @!P5 IADD3 R16, PT, PT, R6, RZ, RZ ;  /* 0x000000ff0610d210 */ /* 0x000fc40007ffe0ff */
[----:B------:R-:W5:Y:S03]  /*2c00*/  LDG.E R28, desc[UR36][R26.64+0x3c] ;  /* 0x00003c241a1c7981 */ /* 0x000f66000c1e1900 */
[----:B------:R-:W-:Y:S02]  /*2c10*/  VIADD R6, R16, 0x1 ;  /* 0x0000000110067836 */ /* 0x000fe40000000000 */
[----:B------:R-:W-:-:S04]  /*2c20*/  @!P4 IMAD.MOV R6, RZ, RZ, R16 ;  /* 0x000000ffff06c224 */ /* 0x000fc800078e0210 */
[----:B------:R-:W-:Y:S02]  /*2c30*/  VIADD R16, R6, 0x1 ;  /* 0x0000000106107836 */ /* 0x000fe40000000000 */
[----:B------:R-:W-:-:S05]  /*2c40*/  @!P3 IMAD.MOV R16, RZ, RZ, R6 ;  /* 0x000000ffff10b224 */ /* 0x000fca00078e0206 */
[----:B------:R-:W-:Y:S01]  /*2c50*/  IADD3 R6, PT, PT, R16, 0x1, RZ ;  /* 0x0000000110067810 */ /* 0x000fe20007ffe0ff */
[----:B------:R-:W-:-:S04]  /*2c60*/  @!P2 IMAD.MOV R6, RZ, RZ, R16 ;  /* 0x000000ffff06a224 */ /* 0x000fc800078e0210 */
[----:B------:R-:W-:Y:S02]  /*2c70*/  VIADD R23, R6, 0x1 ;  /* 0x0000000106177836 */ /* 0x000fe40000000000 */
[----:B------:R-:W-:-:S04]  /*2c80*/  @!P1 IMAD.MOV R23, RZ, RZ, R6 ;  /* 0x000000ffff179224 */ /* 0x000fc800078e0206 */
[C---:B------:R-:W-:Y:S01]  /*2c90*/  VIADD R16, R23.reuse, 0x1 ;  /* 0x0000000117107836 */ /* 0x040fe20000000000 */
[----:B------:R-:W-:Y:S02]  /*2ca0*/  @!P6 IADD3 R16, PT, PT, R23, RZ, RZ ;  /* 0x000000ff1710e210 */ /* 0x000fe40007ffe0ff */
[----:B------:R-:W5:Y:S01]  /*2cb0*/  LDG.E R23, desc[UR36][R26.64+0x30] ;  /* 0x000030241a177981 */ /* 0x000f62000c1e1900 */
[----:B--2---:R-:W-:-:S03]  /*2cc0*/  ISETP.NE.AND P1, PT, R8, R5, PT ;  /* 0x000000050800720c */ /* 0x004fc60003f25270 */
[----:B------:R-:W2:Y:S01]  /*2cd0*/  LDG.E R8, desc[UR36][R26.64+0x2c] ;  /* 0x00002c241a087981 */ /* 0x000ea2000c1e1900 */
[----:B---3--:R-:W-:Y:S02]  /*2ce0*/  ISETP.NE.AND P2, PT, R9, R4, PT ;  /* 0x000000040900720c */ /* 0x008fe40003f45270 */
[----:B----4-:R-:W-:Y:S02]  /*2cf0*/  ISETP.NE.AND P3, PT, R10, R7, PT ;  /* 0x000000070a00720c */ /* 0x010fe40003f65270 */
[----:B------:R-:W5:Y:S01]  /*2d00*/  LDL.128 R4, [R18+0x30] ;  /* 0x0000300012047983 */ /* 0x000f620000100c00 */
[----:B------:R-:W-:-:S04]  /*2d10*/  VIADD R9, R16, 0x1 ;  /* 0x0000000110097836 */ /* 0x000fc80000000000 */
[----:B------:R-:W-:Y:S01]  /*2d20*/  @!P1 IMAD.MOV R9, RZ, RZ, R16 ;  /* 0x000000ffff099224 */ /* 0x000fe200078e0210 */
[----:B------:R-:W3:Y:S03]  /*2d30*/  LDG.E R10, desc[UR36][R26.64+0x34] ;  /* 0x000034241a0a7981 */ /* 0x000ee6000c1e1900 */
[----:B------:R-:W-:Y:S02]  /*2d40*/  VIADD R16, R9, 0x1 ;  /* 0x0000000109107836 */ /* 0x000fe40000000000 */
[----:B------:R-:W-:Y:S02]  /*2d50*/  @!P2 IMAD.MOV R16, RZ, RZ, R9 ;  /* 0x000000ffff10a224 */ /* 0x000fe400078e0209 */
[----:B------:R-:W4:Y:S01]  /*2d60*/  LDG.E R9, desc[UR36][R26.64+0x38] ;  /* 0x000038241a097981 */ /* 0x000f22000c1e1900 */
[----:B------:R-:W-:Y:S01]  /*2d70*/  VIADD R19, R19, 0x10 ;  /* 0x0000001013137836 */ /* 0x000fe20000000000 */
[----:B--2---:R-:W-:-:S02]  /*2d80*/  ISETP.NE.AND P1, PT, R11, R8, PT ;  /* 0x000000080b00720c */ /* 0x004fc40003f25270 */
[----:B------:R-:W-:Y:S01]  /*2d90*/  IADD3 R8, PT, PT, R16, 0x1, RZ ;  /* 0x0000000110087810 */ /* 0x000fe20007ffe0ff */
[----:B------:R-:W-:Y:S01]  /*2da0*/  @!P3 IMAD.MOV R8, RZ, RZ, R16 ;  /* 0x000000ffff08b224 */ /* 0x000fe200078e0210 */
[----:B-----5:R-:W-:-:S03]  /*2db0*/  ISETP.NE.AND P2, PT, R4, R23, PT ;  /* 0x000000170400720c */ /* 0x020fc60003f45270 */
[----:B------:R-:W-:-:S06]  /*2dc0*/  VIADD R4, R8, 0x1 ;  /* 0x0000000108047836 */ /* 0x000fcc0000000000 */
[----:B------:R-:W-:Y:S01]  /*2dd0*/  @!P1 IMAD.MOV R4, RZ, RZ, R8 ;  /* 0x000000ffff049224 */ /* 0x000fe200078e0208 */
[----:B---3--:R-:W-:-:S03]  /*2de0*/  ISETP.NE.AND P1, PT, R5, R10, PT ;  /* 0x0000000a0500720c */ /* 0x008fc60003f25270 */
[C---:B------:R-:W-:Y:S01]  /*2df0*/  VIADD R5, R4.reuse, 0x1 ;  /* 0x0000000104057836 */ /* 0x040fe20000000000 */
[----:B------:R-:W-:Y:S02]  /*2e00*/  @!P2 IADD3 R5, PT, PT, R4, RZ, RZ ;  /* 0x000000ff0405a210 */ /* 0x000fe40007ffe0ff */
[----:B----4-:R-:W-:-:S03]  /*2e10*/  ISETP.NE.AND P2, PT, R6, R9, PT ;  /* 0x000000090600720c */ /* 0x010fc60003f45270 */
[----:B------:R-:W-:-:S04]  /*2e20*/  VIADD R4, R5, 0x1 ;  /* 0x0000000105047836 */ /* 0x000fc80000000000 */
[----:B------:R-:W-:-:S04]  /*2e30*/  @!P1 IMAD.MOV R4, RZ, RZ, R5 ;  /* 0x000000ffff049224 */ /* 0x000fc800078e0205 */
[C---:B------:R-:W-:Y:S01]  /*2e40*/  VIADD R5, R4.reuse, 0x1 ;  /* 0x0000000104057836 */ /* 0x040fe20000000000 */
[----:B------:R-:W-:Y:S02]  /*2e50*/  ISETP.NE.AND P1, PT, R7, R28, PT ;  /* 0x0000001c0700720c */ /* 0x000fe40003f25270 */
[----:B------:R-:W-:Y:S02]  /*2e60*/  @!P2 IADD3 R5, PT, PT, R4, RZ, RZ ;  /* 0x000000ff0405a210 */ /* 0x000fe40007ffe0ff */
[----:B------:R-:W-:-:S03]  /*2e70*/  ISETP.NE.AND P2, PT, R19, R0, PT ;  /* 0x000000001300720c */ /* 0x000fc60003f45270 */
[----:B------:R-:W-:-:S06]  /*2e80*/  VIADD R16, R5, 0x1 ;  /* 0x0000000105107836 */ /* 0x000fcc0000000000 */
[----:B------:R-:W-:-:S04]  /*2e90*/  @!P1 IMAD.MOV R16, RZ, RZ, R5 ;  /* 0x000000ffff109224 */ /* 0x000fc800078e0205 */
[----:B------:R-:W-:Y:S05]  /*2ea0*/  @P2 BRA `(.L_x_34) ;  /* 0xfffffff800d82947 */ /* 0x000fea000383ffff */
[----:B------:R-:W-:Y:S05]  /*2eb0*/  BSYNC.RECONVERGENT B1 ;  /* 0x0000000000017941 */ /* 0x000fea0003800200 */
.L_x_33:
[----:B------:R-:W-:-:S07]  /*2ec0*/  IMAD.MOV.U32 R23, RZ, RZ, R0 ;  /* 0x000000ffff177224 */ /* 0x000fce00078e0000 */
.L_x_32:
[----:B------:R-:W-:-:S09]  /*2ed0*/  UISETP.NE.AND UP2, UPT, UR11, URZ, UPT ;  /* 0x000000ff0b00728c */ /* 0x000fd2000bf45270 */
[----:B------:R-:W-:Y:S05]  /*2ee0*/  BRA.U !UP2, `(.L_x_35) ;  /* 0x000000050ab87547 */ /* 0x000fea000b800000 */
[----:B------:R-:W-:Y:S02]  /*2ef0*/  UISETP.GE.U32.AND UP2, UPT, UR16, 0x7, UPT ;  /* 0x000000071000788c */ /* 0x000fe4000bf46070 */
[----:B------:R-:W-:-:S07]  /*2f00*/  UISETP.NE.AND UP3, UPT, UR12, URZ, UPT ;  /* 0x000000ff0c00728c */ /* 0x000fce000bf65270 */
[----:B------:R-:W-:Y:S05]  /*2f10*/  BRA.U !UP2, `(.L_x_36) ;  /* 0x000000010ab07547 */ /* 0x000fea000b800000 */
[----:B------:R-:W0:Y:S01]  /*2f20*/  LDC.64 R24, c[0x0][0x380] ;  /* 0x0000e000ff187b82 */ /* 0x000e220000000a00 */
[----:B------:R-:W1:Y:S01]  /*2f30*/  LDCU.64 UR14, c[0x0][0x380] ;  /* 0x00007000ff0e77ac */ /* 0x000e620008000a00 */
[C---:B------:R-:W-:Y:S01]  /*2f40*/  IMAD.IADD R5, R23.reuse, 0x1, R14 ;  /* 0x0000000117057824 */ /* 0x040fe200078e020e */
[C---:B------:R-:W-:Y:S02]  /*2f50*/  IADD3 R8, P1, PT, R23.reuse, R14, RZ ;  /* 0x0000000e17087210 */ /* 0x040fe40007f3e0ff */
[----:B------:R-:W-:Y:S02]  /*2f60*/  LEA R28, R23, UR7, 0x2 ;  /* 0x00000007171c7c11 */ /* 0x000fe4000f8e10ff */
[----:B------:R-:W-:Y:S02]  /*2f70*/  IADD3.X R9, PT, PT, RZ, RZ, RZ, P1, !PT ;  /* 0x000000ffff097210 */ /* 0x000fe40000ffe4ff */
[----:B-1----:R-:W-:Y:S01]  /*2f80*/  LEA R18, P1, R8, UR14, 0x2 ;  /* 0x0000000e08127c11 */ /* 0x002fe2000f8210ff */
[----:B0-----:R-:W-:-:S02]  /*2f90*/  IMAD.WIDE.U32 R24, R5, 0x4, R24 ;  /* 0x0000000405187825 */ /* 0x001fc400078e0018 */
[----:B---3--:R-:W2:Y:S01]  /*2fa0*/  LDL.128 R4, [R28] ;  /* 0x000000001c047983 */ /* 0x008ea20000100c00 */
[----:B------:R-:W-:-:S03]  /*2fb0*/  LEA.HI.X R19, R8, UR15, R9, 0x2, P1 ;  /* 0x0000000f08137c11 */ /* 0x000fc600088f1409 */
[----:B------:R-:W2:Y:S04]  /*2fc0*/  LDG.E R25, desc[UR36][R24.64] ;  /* 0x0000002418197981 */ /* 0x000ea8000c1e1900 */
[----:B------:R-:W3:Y:S04]  /*2fd0*/  LDG.E R27, desc[UR36][R18.64+0x8] ;  /* 0x00000824121b7981 */ /* 0x000ee8000c1e1900 */
[----:B------:R-:W4:Y:S04]  /*2fe0*/  LDG.E R26, desc[UR36][R18.64+0xc] ;  /* 0x00000c24121a7981 */ /* 0x000f28000c1e1900 */
[----:B------:R-:W5:Y:S04]  /*2ff0*/  LDG.E R24, desc[UR36][R18.64+0x4] ;  /* 0x0000042412187981 */ /* 0x000f68000c1e1900 */
[----:B------:R-:W4:Y:S04]  /*3000*/  LDG.E R29, desc[UR36][R18.64+0x10] ;  /* 0x00001024121d7981 */ /* 0x000f28000c1e1900 */
[----:B------:R-:W4:Y:S01]  /*3010*/  LDL.128 R8, [R28+0x10] ;  /* 0x000010001c087983 */ /* 0x000f220000100c00 */
[----:B--2---:R-:W-:-:S03]  /*3020*/  ISETP.NE.AND P1, PT, R4, R25, PT ;  /* 0x000000190400720c */ /* 0x004fc60003f25270 */
[----:B------:R-:W2:Y:S01]  /*3030*/  LDG.E R4, desc[UR36][R18.64+0x14] ;  /* 0x0000142412047981 */ /* 0x000ea2000c1e1900 */
[----:B-----5:R-:W-:-:S03]  /*3040*/  ISETP.NE.AND P2, PT, R5, R24, PT ;  /* 0x000000180500720c */ /* 0x020fc60003f45270 */
[----:B------:R-:W5:Y:S01]  /*3050*/  LDG.E R5, desc[UR36][R18.64+0x18] ;  /* 0x0000182412057981 */ /* 0x000f62000c1e1900 */
[----:B------:R-:W-:-:S05]  /*3060*/  VIADD R24, R16, 0x1 ;  /* 0x0000000110187836 */ /* 0x000fca0000000000 */
[----:B------:R-:W-:Y:S02]  /*3070*/  @!P1 IMAD.MOV R24, RZ, RZ, R16 ;  /* 0x000000ffff189224 */ /* 0x000fe400078e0210 */
[----:B------:R-:W5:Y:S01]  /*3080*/  LDG.E R16, desc[UR36][R18.64+0x1c] ;  /* 0x00001c2412107981 */ /* 0x000f62000c1e1900 */
[----:B---3--:R-:W-:Y:S01]  /*3090*/  ISETP.NE.AND P1, PT, R6, R27, PT ;  /* 0x0000001b0600720c */ /* 0x008fe20003f25270 */
[----:B------:R-:W-:Y:S02]  /*30a0*/  VIADD R6, R24, 0x1 ;  /* 0x0000000118067836 */ /* 0x000fe40000000000 */
[----:B------:R-:W-:Y:S01]  /*30b0*/  @!P2 IMAD.MOV R6, RZ, RZ, R24 ;  /* 0x000000ffff06a224 */ /* 0x000fe200078e0218 */
[----:B----4-:R-:W-:-:S04]  /*30c0*/  ISETP.NE.AND P2, PT, R7, R26, PT ;  /* 0x0000001a0700720c */ /* 0x010fc80003f45270 */
[----:B------:R-:W-:-:S05]  /*30d0*/  IADD3 R7, PT, PT, R6, 0x1, RZ ;  /* 0x0000000106077810 */ /* 0x000fca0007ffe0ff */
[----:B------:R-:W-:Y:S01]  /*30e0*/  @!P1 IMAD.MOV R7, RZ, RZ, R6 ;  /* 0x000000ffff079224 */ /* 0x000fe200078e0206 */
[----:B------:R-:W-:-:S03]  /*30f0*/  ISETP.NE.AND P1, PT, R8, R29, PT ;  /* 0x0000001d0800720c */ /* 0x000fc60003f25270 */
[----:B------:R-:W-:Y:S02]  /*3100*/  VIADD R6, R7, 0x1 ;  /* 0x0000000107067836 */ /* 0x000fe40000000000 */
[----:B------:R-:W-:Y:S02]  /*3110*/  @!P2 IMAD.MOV R6, RZ, RZ, R7 ;  /* 0x000000ffff06a224 */ /* 0x000fe400078e0207 */
[----:B------:R-:W-:Y:S01]  /*3120*/  VIADD R23, R23, 0x8 ;  /* 0x0000000817177836 */ /* 0x000fe20000000000 */
[----:B--2---:R-:W-:Y:S01]  /*3130*/  ISETP.NE.AND P2, PT, R9, R4, PT ;  /* 0x000000040900720c */ /* 0x004fe20003f45270 */
[----:B------:R-:W-:-:S04]  /*3140*/  VIADD R4, R6, 0x1 ;  /* 0x0000000106047836 */ /* 0x000fc80000000000 */
[----:B------:R-:W-:Y:S02]  /*3150*/  @!P1 IADD3 R4, PT, PT, R6, RZ, RZ ;  /* 0x000000ff06049210 */ /* 0x000fe40007ffe0ff */
[----:B-----5:R-:W-:-:S03]  /*3160*/  ISETP.NE.AND P1, PT, R10, R5, PT ;  /* 0x000000050a00720c */ /* 0x020fc60003f25270 */
[----:B------:R-:W-:-:S03]  /*3170*/  VIADD R5, R4, 0x1 ;  /* 0x0000000104057836 */ /* 0x000fc60000000000 */
[----:B------:R-:W-:Y:S01]  /*3180*/  @!P2 IMAD.MOV R5, RZ, RZ, R4 ;  /* 0x000000ffff05a224 */ /* 0x000fe200078e0204 */
[----:B------:R-:W-:-:S03]  /*3190*/  ISETP.NE.AND P2, PT, R11, R16, PT ;  /* 0x000000100b00720c */ /* 0x000fc60003f45270 */
[----:B------:R-:W-:-:S03]  /*31a0*/  VIADD R4, R5, 0x1 ;  /* 0x0000000105047836 */ /* 0x000fc60000000000 */
[----:B------:R-:W-:-:S05]  /*31b0*/  @!P1 IMAD.MOV R4, RZ, RZ, R5 ;  /* 0x000000ffff049224 */ /* 0x000fca00078e0205 */
[----:B------:R-:W-:Y:S02]  /*31c0*/  IADD3 R16, PT, PT, R4, 0x1, RZ ;  /* 0x0000000104107810 */ /* 0x000fe40007ffe0ff */
[----:B------:R-:W-:-:S07]  /*31d0*/  @!P2 IMAD.MOV R16, RZ, RZ, R4 ;  /* 0x000000ffff10a224 */ /* 0x000fce00078e0204 */
.L_x_36:
[----:B------:R-:W-:Y:S05]  /*31e0*/  BRA.U !UP3, `(.L_x_35) ;  /* 0x000000010bf87547 */ /* 0x000fea000b800000 */
[----:B------:R-:W-:Y:S02]  /*31f0*/  UIADD3 UR13, UPT, UPT, UR12, -0x1, URZ ;  /* 0xffffffff0c0d7890 */ /* 0x000fe4000fffe0ff */
[----:B------:R-:W-:Y:S02]  /*3200*/  UISETP.NE.AND UP3, UPT, UR8, URZ, UPT ;  /* 0x000000ff0800728c */ /* 0x000fe4000bf65270 */
[----:B------:R-:W-:-:S09]  /*3210*/  UISETP.GE.U32.AND UP2, UPT, UR13, 0x3, UPT ;  /* 0x000000030d00788c */ /* 0x000fd2000bf46070 */
[----:B------:R-:W-:Y:S05]  /*3220*/  BRA.U !UP2, `(.L_x_37) ;  /* 0x000000010a6c7547 */ /* 0x000fea000b800000 */
[----:B------:R-:W0:Y:S01]  /*3230*/  LDC.64 R10, c[0x0][0x380] ;  /* 0x0000e000ff0a7b82 */ /* 0x000e220000000a00 */
[----:B------:R-:W1:Y:S01]  /*3240*/  LDCU.64 UR14, c[0x0][0x380] ;  /* 0x00007000ff0e77ac */ /* 0x000e620008000a00 */
[C---:B------:R-:W-:Y:S01]  /*3250*/  IMAD.IADD R5, R23.reuse, 0x1, R14 ;  /* 0x0000000117057824 */ /* 0x040fe200078e020e */
[C---:B------:R-:W-:Y:S02]  /*3260*/  IADD3 R9, P1, PT, R23.reuse, R14, RZ ;  /* 0x0000000e17097210 */ /* 0x040fe40007f3e0ff */
[----:B------:R-:W-:-:S03]  /*3270*/  LEA R6, R23, UR7, 0x2 ;  /* 0x0000000717067c11 */ /* 0x000fc6000f8e10ff */
[----:B------:R-:W-:Y:S01]  /*3280*/  IMAD.X R18, RZ, RZ, RZ, P1 ;  /* 0x000000ffff127224 */ /* 0x000fe200008e06ff */
[----:B-1----:R-:W-:Y:S01]  /*3290*/  LEA R8, P1, R9, UR14, 0x2 ;  /* 0x0000000e09087c11 */ /* 0x002fe2000f8210ff */
[----:B0-----:R-:W-:-:S03]  /*32a0*/  IMAD.WIDE.U32 R10, R5, 0x4, R10 ;  /* 0x00000004050a7825 */ /* 0x001fc600078e000a */
[----:B------:R-:W-:Y:S01]  /*32b0*/  LEA.HI.X R9, R9, UR15, R18, 0x2, P1 ;  /* 0x0000000f09097c11 */ /* 0x000fe200088f1412 */
[----:B---3--:R-:W2:Y:S04]  /*32c0*/  LDL.128 R4, [R6] ;  /* 0x0000000006047983 */ /* 0x008ea80000100c00 */
[----:B------:R-:W2:Y:S04]  /*32d0*/  LDG.E R11, desc[UR36][R10.64] ;  /* 0x000000240a0b7981 */ /* 0x000ea8000c1e1900 */
[----:B------:R-:W3:Y:S04]  /*32e0*/  LDG.E R18, desc[UR36][R8.64+0x4] ;  /* 0x0000042408127981 */ /* 0x000ee8000c1e1900 */
[----:B------:R-:W4:Y:S04]  /*32f0*/  LDG.E R19, desc[UR36][R8.64+0x8] ;  /* 0x0000082408137981 */ /* 0x000f28000c1e1900 */
[----:B------:R-:W5:Y:S01]  /*3300*/  LDG.E R24, desc[UR36][R8.64+0xc] ;  /* 0x00000c2408187981 */ /* 0x000f62000c1e1900 */
[----:B------:R-:W-:Y:S01]  /*3310*/  VIADD R23, R23, 0x4 ;  /* 0x0000000417177836 */ /* 0x000fe20000000000 */
        /* <DEDUP_REMOVED lines=12> */
.L_x_37:
[----:B------:R-:W-:Y:S05]  /*33e0*/  BRA.U !UP3, `(.L_x_35) ;  /* 0x000000010b787547 */ /* 0x000fea000b800000 */
[----:B------:R-:W0:Y:S01]  /*33f0*/  LDC.64 R6, c[0x0][0x380] ;  /* 0x0000e000ff067b82 */ /* 0x000e220000000a00 */
[C---:B------:R-:W-:Y:S01]  /*3400*/  IMAD.IADD R5, R23.reuse, 0x1, R14 ;  /* 0x0000000117057824 */ /* 0x040fe200078e020e */
[----:B------:R-:W-:-:S03]  /*3410*/  LEA R8, R23, UR7, 0x2 ;  /* 0x0000000717087c11 */ /* 0x000fc6000f8e10ff */
[----:B0-----:R-:W-:Y:S02]  /*3420*/  IMAD.WIDE.U32 R6, R5, 0x4, R6 ;  /* 0x0000000405067825 */ /* 0x001fe400078e0006 */
[----:B---3--:R-:W2:Y:S04]  /*3430*/  LDL.64 R4, [R8] ;  /* 0x0000000008047983 */ /* 0x008ea80000100a00 */
        /* <DEDUP_REMOVED lines=8> */
[----:B------:R-:W-:Y:S01]  /*34c0*/  IADD3 R4, P1, PT, R23, R14, RZ ;  /* 0x0000000e17047210 */ /* 0x000fe20007f3e0ff */
[----:B------:R-:W2:Y:S01]  /*34d0*/  LDL R8, [R8+0x8] ;  /* 0x0000080008087983 */ /* 0x000ea20000100800 */
[----:B------:R-:W-:-:S03]  /*34e0*/  UISETP.NE.AND UP2, UPT, UR8, 0x2, UPT ;  /* 0x000000020800788c */ /* 0x000fc6000bf45270 */
[----:B------:R-:W-:-:S03]  /*34f0*/  IMAD.X R7, RZ, RZ, RZ, P1 ;  /* 0x000000ffff077224 */ /* 0x000fc600008e06ff */
[----:B------:R-:W-:Y:S02]  /*3500*/  PLOP3.LUT P3, PT, PT, PT, UP2, 0x80, 0x8 ;  /* 0x000000000008781c */ /* 0x000fe40003f6f028 */
[----:B0-----:R-:W-:-:S04]  /*3510*/  LEA R6, P1, R4, UR14, 0x2 ;  /* 0x0000000e04067c11 */ /* 0x001fc8000f8210ff */
[----:B------:R-:W-:-:S05]  /*3520*/  LEA.HI.X R7, R4, UR15, R7, 0x2, P1 ;  /* 0x0000000f04077c11 */ /* 0x000fca00088f1407 */
[----:B------:R-:W3:Y:S04]  /*3530*/  LDG.E R4, desc[UR36][R6.64+0x4] ;  /* 0x0000042406047981 */ /* 0x000ee8000c1e1900 */
[----:B------:R-:W2:Y:S01]  /*3540*/  @P3 LDG.E R9, desc[UR36][R6.64+0x8] ;  /* 0x0000082406093981 */ /* 0x000ea2000c1e1900 */
[----:B---3--:R-:W-:Y:S01]  /*3550*/  ISETP.NE.AND P1, PT, R5, R4, PT ;  /* 0x000000040500720c */ /* 0x008fe20003f25270 */
[----:B------:R-:W-:Y:S01]  /*3560*/  VIADD R4, R16, 0x1 ;  /* 0x0000000110047836 */ /* 0x000fe20000000000 */
[----:B--2---:R-:W-:-:S11]  /*3570*/  ISETP.NE.OR P2, PT, R8, R9, !P3 ;  /* 0x000000090800720c */ /* 0x004fd60005f45670 */
[----:B------:R-:W-:-:S05]  /*3580*/  @!P1 IADD3 R4, PT, PT, R16, RZ, RZ ;  /* 0x000000ff10049210 */ /* 0x000fca0007ffe0ff */
[----:B------:R-:W-:-:S04]  /*3590*/  IMAD.MOV.U32 R16, RZ, RZ, R4 ;  /* 0x000000ffff107224 */ /* 0x000fc800078e0004 */
[----:B------:R-:W-:Y:S02]  /*35a0*/  @P3 VIADD R4, R16, 0x1 ;  /* 0x0000000110043836 */ /* 0x000fe40000000000 */
[----:B------:R-:W-:-:S04]  /*35b0*/  @!P2 IMAD.MOV R4, RZ, RZ, R16 ;  /* 0x000000ffff04a224 */ /* 0x000fc800078e0210 */
[----:B------:R-:W-:-:S07]  /*35c0*/  @P3 IMAD.MOV.U32 R16, RZ, RZ, R4 ;  /* 0x000000ffff103224 */ /* 0x000fce00078e0004 */
.L_x_35:
[----:B------:R-:W-:Y:S02]  /*35d0*/  IADD3 R14, PT, PT, R14, 0x1, RZ ;  /* 0x000000010e0e7810 */ /* 0x000fe40007ffe0ff */
[----:B------:R-:W-:Y:S02]  /*35e0*/  VIMNMX R13, PT, PT, R16, R13, PT ;  /* 0x0000000d100d7248 */ /* 0x000fe40003fe0100 */
[----:B------:R-:W-:-:S13]  /*35f0*/  ISETP.NE.AND P1, PT, R14, R17, PT ;  /* 0x000000110e00720c */ /* 0x000fda0003f25270 */
[----:B------:R-:W-:Y:S05]  /*3600*/  @P1 BRA `(.L_x_38) ;  /* 0xfffffff000e01947 */ /* 0x000fea000383ffff */
.L_x_31:
[----:B------:R-:W-:Y:S02]  /*3610*/  IMAD.IADD R22, R22, 0x1, R13 ;  /* 0x0000000116167824 */ /* 0x000fe400078e020d */
[----:B------:R-:W-:Y:S01]  /*3620*/  VIADD R17, R12, 0x4b0 ;  /* 0x000004b00c117836 */ /* 0x000fe20000000000 */
[----:B------:R-:W-:Y:S06]  /*3630*/  @P0 BRA `(.L_x_39) ;  /* 0xfffffff000ac0947 */ /* 0x000fec000383ffff */
[----:B------:R-:W-:Y:S01]  /*3640*/  ISETP.GE.AND P0, PT, R22, R21, PT ;  /* 0x000000151600720c */ /* 0x000fe20003f06270 */
[----:B------:R-:W-:-:S12]  /*3650*/  BSSY.RECONVERGENT B1, `(.L_x_40) ;  /* 0x000004e000017945 */ /* 0x000fd80003800200 */
[----:B------:R-:W-:Y:S05]  /*3660*/  @P0 BRA `(.L_x_41) ;  /* 0x0000000400300947 */ /* 0x000fea0003800000 */
[----:B------:R-:W-:Y:S01]  /*3670*/  UISETP.GE.U32.AND UP2, UPT, UR9, 0xf, UPT ;  /* 0x0000000f0900788c */ /* 0x000fe2000bf46070 */
[----:B---3--:R-:W-:-:S08]  /*3680*/  IMAD.MOV.U32 R4, RZ, RZ, RZ ;  /* 0x000000ffff047224 */ /* 0x008fd000078e00ff */
[----:B------:R-:W-:Y:S05]  /*3690*/  BRA.U !UP2, `(.L_x_42) ;  /* 0x000000010a407547 */ /* 0x000fea000b800000 */
[----:B------:R-:W-:Y:S01]  /*36a0*/  BSSY.RECONVERGENT B2, `(.L_x_43) ;  /* 0x000000e000027945 */ /* 0x000fe20003800200 */
[----:B------:R-:W-:-:S07]  /*36b0*/  IMAD.MOV.U32 R21, RZ, RZ, RZ ;  /* 0x000000ffff157224 */ /* 0x000fce00078e00ff */
.L_x_44:
[----:B0-----:R-:W-:-:S05]  /*36c0*/  LEA R23, R21, UR39, 0x2 ;  /* 0x0000002715177c11 */ /* 0x001fca000f8e10ff */
[----:B------:R-:W2:Y:S04]  /*36d0*/  LDL.128 R4, [R23+0x140] ;  /* 0x0001400017047983 */ /* 0x000ea80000100c00 */
[----:B------:R-:W3:Y:S04]  /*36e0*/  LDL.128 R8, [R23+0x150] ;  /* 0x0001500017087983 */ /* 0x000ee80000100c00 */
[----:B------:R-:W4:Y:S04]  /*36f0*/  LDL.128 R12, [R23+0x160] ;  /* 0x00016000170c7983 */ /* 0x000f280000100c00 */
[----:B------:R-:W5:Y:S01]  /*3700*/  LDL.128 R16, [R23+0x170] ;  /* 0x0001700017107983 */ /* 0x000f620000100c00 */
[----:B------:R-:W-:-:S04]  /*3710*/  IADD3 R21, PT, PT, R21, 0x10, RZ ;  /* 0x0000001015157810 */ /* 0x000fc80007ffe0ff */
[----:B------:R-:W-:Y:S01]  /*3720*/  ISETP.NE.AND P0, PT, R21, R0, PT ;  /* 0x000000001500720c */ /* 0x000fe20003f05270 */
[----:B--2---:R0:W-:Y:S04]  /*3730*/  STL.128 [R23+0xa0], R4 ;  /* 0x0000a00417007387 */ /* 0x0041e80000100c00 */
[----:B---3--:R0:W-:Y:S04]  /*3740*/  STL.128 [R23+0xb0], R8 ;  /* 0x0000b00817007387 */ /* 0x0081e80000100c00 */
[----:B----4-:R0:W-:Y:S04]  /*3750*/  STL.128 [R23+0xc0], R12 ;  /* 0x0000c00c17007387 */ /* 0x0101e80000100c00 */
[----:B-----5:R0:W-:Y:S01]  /*3760*/  STL.128 [R23+0xd0], R16 ;  /* 0x0000d01017007387 */ /* 0x0201e20000100c00 */
[----:B------:R-:W-:Y:S05]  /*3770*/  @P0 BRA `(.L_x_44) ;  /* 0xfffffffc00d00947 */ /* 0x000fea000383ffff */
[----:B------:R-:W-:Y:S05]  /*3780*/  BSYNC.RECONVERGENT B2 ;  /* 0x0000000000027941 */ /* 0x000fea0003800200 */
.L_x_43:
[----:B0-----:R-:W-:-:S07]  /*3790*/  IMAD.MOV.U32 R4, RZ, RZ, R0 ;  /* 0x000000ffff047224 */ /* 0x001fce00078e0000 */
.L_x_42:
[----:B------:R-:W-:Y:S01]  /*37a0*/  UISETP.NE.AND UP2, UPT, UR11, URZ, UPT ;  /* 0x000000ff0b00728c */ /* 0x000fe2000bf45270 */
[----:B------:R-:W-:-:S08]  /*37b0*/  IMAD.MOV.U32 R21, RZ, RZ, R22 ;  /* 0x000000ffff157224 */ /* 0x000fd000078e0016 */
[----:B------:R-:W-:Y:S05]  /*37c0*/  BRA.U !UP2, `(.L_x_41) ;  /* 0x000000010ad87547 */ /* 0x000fea000b800000 */
[----:B------:R-:W-:Y:S02]  /*37d0*/  UIADD3 UR13, UPT, UPT, UR11, -0x1, URZ ;  /* 0xffffffff0b0d7890 */ /* 0x000fe4000fffe0ff */
[----:B------:R-:W-:Y:S02]  /*37e0*/  UISETP.NE.AND UP3, UPT, UR12, URZ, UPT ;  /* 0x000000ff0c00728c */ /* 0x000fe4000bf65270 */
[----:B------:R-:W-:-:S09]  /*37f0*/  UISETP.GE.U32.AND UP2, UPT, UR13, 0x7, UPT ;  /* 0x000000070d00788c */ /* 0x000fd2000bf46070 */
[----:B------:R-:W-:Y:S05]  /*3800*/  BRA.U !UP2, `(.L_x_45) ;  /* 0x000000010a487547 */ /* 0x000fea000b800000 */
[----:B------:R-:W-:-:S05]  /*3810*/  LEA R13, R4, UR39, 0x2 ;  /* 0x00000027040d7c11 */ /* 0x000fca000f8e10ff */
[----:B------:R-:W2:Y:S04]  /*3820*/  LDL R5, [R13+0x140] ;  /* 0x000140000d057983 */ /* 0x000ea80000100800 */
        /* <DEDUP_REMOVED lines=16> */
.L_x_45:
[----:B------:R-:W-:Y:S01]  /*3930*/  IMAD.MOV.U32 R21, RZ, RZ, R22 ;  /* 0x000000ffff157224 */ /* 0x000fe200078e0016 */
[----:B------:R-:W-:Y:S06]  /*3940*/  BRA.U !UP3, `(.L_x_41) ;  /* 0x000000010b787547 */ /* 0x000fec000b800000 */
[----:B------:R-:W-:Y:S02]  /*3950*/  UIADD3 UR13, UPT, UPT, UR12, -0x1, URZ ;  /* 0xffffffff0c0d7890 */ /* 0x000fe4000fffe0ff */
[----:B------:R-:W-:Y:S02]  /*3960*/  UISETP.NE.AND UP3, UPT, UR8, URZ, UPT ;  /* 0x000000ff0800728c */ /* 0x000fe4000bf65270 */
[----:B------:R-:W-:-:S09]  /*3970*/  UISETP.GE.U32.AND UP2, UPT, UR13, 0x3, UPT ;  /* 0x000000030d00788c */ /* 0x000fd2000bf46070 */
[----:B------:R-:W-:Y:S05]  /*3980*/  BRA.U !UP2, `(.L_x_46) ;  /* 0x000000010a287547 */ /* 0x000fea000b800000 */
[----:B0-----:R-:W-:-:S05]  /*3990*/  LEA R9, R4, UR39, 0x2 ;  /* 0x0000002704097c11 */ /* 0x001fca000f8e10ff */
[----:B------:R-:W2:Y:S04]  /*39a0*/  LDL R5, [R9+0x140] ;  /* 0x0001400009057983 */ /* 0x000ea80000100800 */
[----:B------:R-:W3:Y:S04]  /*39b0*/  LDL R6, [R9+0x144] ;  /* 0x0001440009067983 */ /* 0x000ee80000100800 */
[----:B------:R-:W4:Y:S04]  /*39c0*/  LDL R7, [R9+0x148] ;  /* 0x0001480009077983 */ /* 0x000f280000100800 */
[----:B------:R-:W5:Y:S01]  /*39d0*/  LDL R8, [R9+0x14c] ;  /* 0x00014c0009087983 */ /* 0x000f620000100800 */
[----:B------:R-:W-:-:S03]  /*39e0*/  IADD3 R4, PT, PT, R4, 0x4, RZ ;  /* 0x0000000404047810 */ /* 0x000fc60007ffe0ff */
[----:B--2---:R1:W-:Y:S04]  /*39f0*/  STL [R9+0xa0], R5 ;  /* 0x0000a00509007387 */ /* 0x0043e80000100800 */
[----:B---3--:R1:W-:Y:S04]  /*3a00*/  STL [R9+0xa4], R6 ;  /* 0x0000a40609007387 */ /* 0x0083e80000100800 */
[----:B----4-:R1:W-:Y:S04]  /*3a10*/  STL [R9+0xa8], R7 ;  /* 0x0000a80709007387 */ /* 0x0103e80000100800 */
[----:B-----5:R1:W-:Y:S02]  /*3a20*/  STL [R9+0xac], R8 ;  /* 0x0000ac0809007387 */ /* 0x0203e40000100800 */
.L_x_46:
[----:B------:R-:W-:Y:S01]  /*3a30*/  IMAD.MOV.U32 R21, RZ, RZ, R22 ;  /* 0x000000ffff157224 */ /* 0x000fe200078e0016 */
[----:B------:R-:W-:Y:S06]  /*3a40*/  BRA.U !UP3, `(.L_x_41) ;  /* 0x000000010b387547 */ /* 0x000fec000b800000 */
[----:B01----:R-:W-:-:S05]  /*3a50*/  LEA R5, R4, UR39, 0x2 ;  /* 0x0000002704057c11 */ /* 0x003fca000f8e10ff */
[----:B------:R-:W2:Y:S01]  /*3a60*/  LDL R4, [R5+0x140] ;  /* 0x0001400005047983 */ /* 0x000ea20000100800 */
[----:B------:R-:W-:Y:S01]  /*3a70*/  UISETP.NE.AND UP2, UPT, UR8, 0x1, UPT ;  /* 0x000000010800788c */ /* 0x000fe2000bf45270 */
[----:B------:R-:W-:Y:S02]  /*3a80*/  IMAD.MOV.U32 R21, RZ, RZ, R22 ;  /* 0x000000ffff157224 */ /* 0x000fe400078e0016 */
[----:B--2---:R2:W-:Y:S06]  /*3a90*/  STL [R5+0xa0], R4 ;  /* 0x0000a00405007387 */ /* 0x0045ec0000100800 */
[----:B------:R-:W-:Y:S05]  /*3aa0*/  BRA.U !UP2, `(.L_x_41) ;  /* 0x000000010a207547 */ /* 0x000fea000b800000 */
[----:B--2---:R-:W2:Y:S01]  /*3ab0*/  LDL R4, [R5+0x144] ;  /* 0x0001440005047983 */ /* 0x004ea20000100800 */
[----:B------:R-:W-:Y:S01]  /*3ac0*/  UISETP.NE.AND UP2, UPT, UR8, 0x2, UPT ;  /* 0x000000020800788c */ /* 0x000fe2000bf45270 */
[----:B------:R-:W-:Y:S02]  /*3ad0*/  IMAD.MOV.U32 R21, RZ, RZ, R22 ;  /* 0x000000ffff157224 */ /* 0x000fe400078e0016 */
[----:B--2---:R4:W-:Y:S06]  /*3ae0*/  STL [R5+0xa4], R4 ;  /* 0x0000a40405007387 */ /* 0x0049ec0000100800 */
[----:B------:R-:W-:Y:S05]  /*3af0*/  BRA.U !UP2, `(.L_x_41) ;  /* 0x000000010a0c7547 */ /* 0x000fea000b800000 */
[----:B----4-:R-:W2:Y:S01]  /*3b00*/  LDL R4, [R5+0x148] ;  /* 0x0001480005047983 */ /* 0x010ea20000100800 */
[----:B------:R-:W-:-:S03]  /*3b10*/  IMAD.MOV.U32 R21, RZ, RZ, R22 ;  /* 0x000000ffff157224 */ /* 0x000fc600078e0016 */
[----:B--2---:R0:W-:Y:S04]  /*3b20*/  STL [R5+0xa8], R4 ;  /* 0x0000a80405007387 */ /* 0x0041e80000100800 */
.L_x_41:
[----:B------:R-:W-:Y:S05]  /*3b30*/  BSYNC.RECONVERGENT B1 ;  /* 0x0000000000017941 */ /* 0x000fea0003800200 */
.L_x_40:
[----:B------:R0:W-:Y:S02]  /*3b40*/  STL [UR10], R3 ;  /* 0x00000003ff007987 */ /* 0x0001e4000810080a */
.L_x_30:
[----:B------:R-:W-:Y:S05]  /*3b50*/  BSYNC.RECONVERGENT B0 ;  /* 0x0000000000007941 */ /* 0x000fea0003800200 */
.L_x_29:
[----:B------:R-:W-:Y:S01]  /*3b60*/  ISETP.NE.AND P0, PT, R3, 0x1, PT ;  /* 0x000000010300780c */ /* 0x000fe20003f05270 */
[----:B------:R-:W-:-:S12]  /*3b70*/  BSSY.RECONVERGENT B0, `(.L_x_47) ;  /* 0x000012e000007945 */ /* 0x000fd80003800200 */
[----:B------:R-:W-:Y:S05]  /*3b80*/  @!P0 BRA `(.L_x_48) ;  /* 0x0000001000b08947 */ /* 0x000fea0003800000 */
[----:B0-234-:R-:W-:Y:S01]  /*3b90*/  MOV R4, 0x1 ;  /* 0x0000000100047802 */ /* 0x01dfe20000000f00 */
[----:B------:R-:W-:Y:S02]  /*3ba0*/  IMAD.MOV.U32 R22, RZ, RZ, RZ ;  /* 0x000000ffff167224 */ /* 0x000fe400078e00ff */
[----:B------:R-:W-:Y:S02]  /*3bb0*/  IMAD.U32 R17, RZ, RZ, UR6 ;  /* 0x00000006ff117e24 */ /* 0x000fe4000f8e00ff */
[----:B------:R0:W-:Y:S01]  /*3bc0*/  STL [UR10], R4 ;  /* 0x00000004ff007987 */ /* 0x0001e2000810080a */
[----:B------:R-:W-:-:S07]  /*3bd0*/  IMAD.MOV.U32 R15, RZ, RZ, RZ ;  /* 0x000000ffff0f7224 */ /* 0x000fce00078e00ff */
.L_x_57:
[----:B------:R-:W2:Y:S01]  /*3be0*/  LDCU UR13, c[0x0][0x388] ;  /* 0x00007100ff0d77ac */ /* 0x000ea20008000800 */
[C---:B------:R-:W-:Y:S01]  /*3bf0*/  IMAD R14, R15.reuse, 0x258, RZ ;  /* 0x000002580f0e7824 */ /* 0x040fe200078e02ff */
[----:B------:R-:W-:Y:S01]  /*3c00*/  IADD3 R15, PT, PT, R15, 0x1, RZ ;  /* 0x000000010f0f7810 */ /* 0x000fe20007ffe0ff */
[----:B------:R-:W-:-:S03]  /*3c10*/  IMAD.MOV.U32 R13, RZ, RZ, 0x3e7 ;  /* 0x000003e7ff0d7424 */ /* 0x000fc600078e00ff */
[----:B------:R-:W-:Y:S01]  /*3c20*/  ISETP.NE.AND P0, PT, R15, 0x14, PT ;  /* 0x000000140f00780c */ /* 0x000fe20003f05270 */
[----:B--2---:R-:W-:-:S04]  /*3c30*/  VIADD R12, R14, -UR13 ;  /* 0x8000000d0e0c7c36 */ /* 0x004fc80008000000 */
[----:B-1----:R-:W-:-:S05]  /*3c40*/  VIADD R5, R12, 0x258 ;  /* 0x000002580c057836 */ /* 0x002fca0000000000 */
[----:B------:R-:W-:-:S13]  /*3c50*/  ISETP.GE.AND P1, PT, R14, R5, PT ;  /* 0x000000050e00720c */ /* 0x000fda0003f26270 */
[----:B------:R-:W-:Y:S05]  /*3c60*/  @P1 BRA `(.L_x_49) ;  /* 0x0000000c00281947 */ /* 0x000fea0003800000 */
[----:B------:R-:W-:-:S07]  /*3c70*/  IMAD.MOV.U32 R13, RZ, RZ, 0x3e7 ;  /* 0x000003e7ff0d7424 */ /* 0x000fce00078e00ff */
.L_x_56:
[----:B------:R-:W-:Y:S01]  /*3c80*/  UISETP.GE.U32.AND UP2, UPT, UR9, 0xf, UPT ;  /* 0x0000000f0900788c */ /* 0x000fe2000bf46070 */
[----:B------:R-:W-:Y:S02]  /*3c90*/  HFMA2 R23, -RZ, RZ, 0, 0 ;  /* 0x00000000ff177431 */ /* 0x000fe400000001ff */
[----:B------:R-:W-:-:S06]  /*3ca0*/  IMAD.MOV.U32 R16, RZ, RZ, RZ ;  /* 0x000000ffff107224 */ /* 0x000fcc00078e00ff */
[----:B------:R-:W-:Y:S05]  /*3cb0*/  BRA.U !UP2, `(.L_x_50) ;  /* 0x000000050a407547 */ /* 0x000fea000b800000 */
[----:B------:R-:W1:Y:S01]  /*3cc0*/  LDC.64 R24, c[0x0][0x380] ;  /* 0x0000e000ff187b82 */ /* 0x000e620000000a00 */
[----:B------:R-:W-:Y:S01]  /*3cd0*/  BSSY.RECONVERGENT B1, `(.L_x_51) ;  /* 0x000004d000017945 */ /* 0x000fe20003800200 */
[----:B------:R-:W-:Y:S02]  /*3ce0*/  IMAD.MOV.U32 R16, RZ, RZ, RZ ;  /* 0x000000ffff107224 */ /* 0x000fe400078e00ff */
[----:B------:R-:W-:-:S07]  /*3cf0*/  IMAD.MOV.U32 R19, RZ, RZ, RZ ;  /* 0x000000ffff137224 */ /* 0x000fce00078e00ff */
.L_x_52:
[C---:B------:R-:W-:Y:S01]  /*3d00*/  IMAD.IADD R27, R19.reuse, 0x1, R14 ;  /* 0x00000001131b7824 */ /* 0x040fe200078e020e */
[----:B------:R-:W-:-:S03]  /*3d10*/  LEA R18, R19, UR7, 0x2 ;  /* 0x0000000713127c11 */ /* 0x000fc6000f8e10ff */
[----:B-1----:R-:W-:Y:S02]  /*3d20*/  IMAD.WIDE.U32 R26, R27, 0x4, R24 ;  /* 0x000000041b1a7825 */ /* 0x002fe400078e0018 */
[----:B------:R-:W2:Y:S04]  /*3d30*/  LDL.128 R8, [R18] ;  /* 0x0000000012087983 */ /* 0x000ea80000100c00 */
[----:B------:R-:W2:Y:S04]  /*3d40*/  LDG.E R5, desc[UR36][R26.64] ;  /* 0x000000241a057981 */ /* 0x000ea8000c1e1900 */
[----:B0-----:R-:W3:Y:S04]  /*3d50*/  LDG.E R4, desc[UR36][R26.64+0x4] ;  /* 0x000004241a047981 */ /* 0x001ee8000c1e1900 */
        /* <DEDUP_REMOVED lines=11> */
[----:B---3--:R-:W-:Y:S01]  /*3e10*/  ISETP.NE.AND P3, PT, R4, R9, PT ;  /* 0x000000090400720c */ /* 0x008fe20003f65270 */
[C---:B------:R-:W-:Y:S01]  /*3e20*/  VIADD R4, R16.reuse, 0x1 ;  /* 0x0000000110047836 */ /* 0x040fe20000000000 */
[----:B------:R-:W-:Y:S02]  /*3e30*/  @!P1 IADD3 R4, PT, PT, R16, RZ, RZ ;  /* 0x000000ff10049210 */ /* 0x000fe40007ffe0ff */
        /* <DEDUP_REMOVED lines=9> */
[----:B------:R-:W-:Y:S02]  /*3ed0*/  VIADD R16, R6, 0x1 ;  /* 0x0000000106107836 */ /* 0x000fe40000000000 */
[----:B------:R-:W-:Y:S01]  /*3ee0*/  @!P5 IMAD.MOV R16, RZ, RZ, R6 ;  /* 0x000000ffff10d224 */ /* 0x000fe200078e0206 */
[----:B------:R-:W5:Y:S04]  /*3ef0*/  LDG.E R28, desc[UR36][R26.64+0x3c] ;  /* 0x00003c241a1c7981 */ /* 0x000f68000c1e1900 */
[----:B------:R-:W-:Y:S01]  /*3f00*/  IADD3 R6, PT, PT, R16, 0x1, RZ ;  /* 0x0000000110067810 */ /* 0x000fe20007ffe0ff */
[----:B------:R-:W-:-:S04]  /*3f10*/  @!P4 IMAD.MOV R6, RZ, RZ, R16 ;  /* 0x000000ffff06c224 */ /* 0x000fc800078e0210 */
[----:B------:R-:W-:Y:S02]  /*3f20*/  VIADD R16, R6, 0x1 ;  /* 0x0000000106107836 */ /* 0x000fe40000000000 */
[----:B------:R-:W-:-:S04]  /*3f30*/  @!P3 IMAD.MOV R16, RZ, RZ, R6 ;  /* 0x000000ffff10b224 */ /* 0x000fc800078e0206 */
[C---:B------:R-:W-:Y:S01]  /*3f40*/  VIADD R6, R16.reuse, 0x1 ;  /* 0x0000000110067836 */ /* 0x040fe20000000000 */
[----:B------:R-:W-:-:S05]  /*3f50*/  @!P2 IADD3 R6, PT, PT, R16, RZ, RZ ;  /* 0x000000ff1006a210 */ /* 0x000fca0007ffe0ff */
[----:B------:R-:W-:Y:S02]  /*3f60*/  VIADD R23, R6, 0x1 ;  /* 0x0000000106177836 */ /* 0x000fe40000000000 */
[----:B------:R-:W-:-:S04]  /*3f70*/  @!P1 IMAD.MOV R23, RZ, RZ, R6 ;  /* 0x000000ffff179224 */ /* 0x000fc800078e0206 */
[----:B------:R-:W-:Y:S02]  /*3f80*/  VIADD R16, R23, 0x1 ;  /* 0x0000000117107836 */ /* 0x000fe40000000000 */
[----:B------:R-:W-:Y:S02]  /*3f90*/  @!P6 IMAD.MOV R16, RZ, RZ, R23 ;  /* 0x000000ffff10e224 */ /* 0x000fe400078e0217 */
[----:B------:R-:W5:Y:S01]  /*3fa0*/  LDG.E R23, desc[UR36][R26.64+0x30] ;  /* 0x000030241a177981 */ /* 0x000f62000c1e1900 */
[----:B--2---:R-:W-:-:S03]  /*3fb0*/  ISETP.NE.AND P1, PT, R8, R5, PT ;  /* 0x000000050800720c */ /* 0x004fc60003f25270 */
[----:B------:R-:W2:Y:S01]  /*3fc0*/  LDG.E R8, desc[UR36][R26.64+0x2c] ;  /* 0x00002c241a087981 */ /* 0x000ea2000c1e1900 */
[----:B---3--:R-:W-:Y:S02]  /*3fd0*/  ISETP.NE.AND P2, PT, R9, R4, PT ;  /* 0x000000040900720c */ /* 0x008fe40003f45270 */
[----:B----4-:R-:W-:Y:S02]  /*3fe0*/  ISETP.NE.AND P3, PT, R10, R7, PT ;  /* 0x000000070a00720c */ /* 0x010fe40003f65270 */
[----:B------:R-:W5:Y:S01]  /*3ff0*/  LDL.128 R4, [R18+0x30] ;  /* 0x0000300012047983 */ /* 0x000f620000100c00 */
[----:B------:R-:W-:-:S04]  /*4000*/  IADD3 R9, PT, PT, R16, 0x1, RZ ;  /* 0x0000000110097810 */ /* 0x000fc80007ffe0ff */
[----:B------:R-:W-:Y:S01]  /*4010*/  @!P1 IMAD.MOV R9, RZ, RZ, R16 ;  /* 0x000000ffff099224 */ /* 0x000fe200078e0210 */
[----:B------:R-:W3:Y:S03]  /*4020*/  LDG.E R10, desc[UR36][R26.64+0x34] ;  /* 0x000034241a0a7981 */ /* 0x000ee6000c1e1900 */
[----:B------:R-:W-:Y:S02]  /*4030*/  VIADD R16, R9, 0x1 ;  /* 0x0000000109107836 */ /* 0x000fe40000000000 */
[----:B------:R-:W-:Y:S02]  /*4040*/  @!P2 IMAD.MOV R16, RZ, RZ, R9 ;  /* 0x000000ffff10a224 */ /* 0x000fe400078e0209 */
[----:B------:R-:W4:Y:S01]  /*4050*/  LDG.E R9, desc[UR36][R26.64+0x38] ;  /* 0x000038241a097981 */ /* 0x000f22000c1e1900 */
[----:B------:R-:W-:Y:S01]  /*4060*/  VIADD R19, R19, 0x10 ;  /* 0x0000001013137836 */ /* 0x000fe20000000000 */
[----:B--2---:R-:W-:Y:S01]  /*4070*/  ISETP.NE.AND P1, PT, R11, R8, PT ;  /* 0x000000080b00720c */ /* 0x004fe20003f25270 */
[C---:B------:R-:W-:Y:S01]  /*4080*/  VIADD R8, R16.reuse, 0x1 ;  /* 0x0000000110087836 */ /* 0x040fe20000000000 */
[----:B------:R-:W-:-:S02]  /*4090*/  @!P3 IADD3 R8, PT, PT, R16, RZ, RZ ;  /* 0x000000ff1008b210 */ /* 0x000fc40007ffe0ff */
[----:B-----5:R-:W-:-:S03]  /*40a0*/  ISETP.NE.AND P2, PT, R4, R23, PT ;  /* 0x000000170400720c */ /* 0x020fc60003f45270 */
[----:B------:R-:W-:-:S06]  /*40b0*/  VIADD R4, R8, 0x1 ;  /* 0x0000000108047836 */ /* 0x000fcc0000000000 */
[----:B------:R-:W-:Y:S01]  /*40c0*/  @!P1 IMAD.MOV R4, RZ, RZ, R8 ;  /* 0x000000ffff049224 */ /* 0x000fe200078e0208 */
[----:B---3--:R-:W-:-:S03]  /*40d0*/  ISETP.NE.AND P1, PT, R5, R10, PT ;  /* 0x0000000a0500720c */ /* 0x008fc60003f25270 */
[----:B------:R-:W-:Y:S02]  /*40e0*/  VIADD R5, R4, 0x1 ;  /* 0x0000000104057836 */ /* 0x000fe40000000000 */
[----:B------:R-:W-:Y:S01]  /*40f0*/  @!P2 IMAD.MOV R5, RZ, RZ, R4 ;  /* 0x000000ffff05a224 */ /* 0x000fe200078e0204 */
[----:B----4-:R-:W-:-:S04]  /*4100*/  ISETP.NE.AND P2, PT, R6, R9, PT ;  /* 0x000000090600720c */ /* 0x010fc80003f45270 */
[----:B------:R-:W-:-:S03]  /*4110*/  IADD3 R4, PT, PT, R5, 0x1, RZ ;  /* 0x0000000105047810 */ /* 0x000fc60007ffe0ff */
[----:B------:R-:W-:-:S04]  /*4120*/  @!P1 IMAD.MOV R4, RZ, RZ, R5 ;  /* 0x000000ffff049224 */ /* 0x000fc800078e0205 */
[----:B------:R-:W-:Y:S01]  /*4130*/  VIADD R5, R4, 0x1 ;  /* 0x0000000104057836 */ /* 0x000fe20000000000 */
[----:B------:R-:W-:Y:S01]  /*4140*/  ISETP.NE.AND P1, PT, R7, R28, PT ;  /* 0x0000001c0700720c */ /* 0x000fe20003f25270 */
[----:B------:R-:W-:Y:S01]  /*4150*/  @!P2 IMAD.MOV R5, RZ, RZ, R4 ;  /* 0x000000ffff05a224 */ /* 0x000fe200078e0204 */
[----:B------:R-:W-:-:S04]  /*4160*/  ISETP.NE.AND P2, PT, R19, R0, PT ;  /* 0x000000001300720c */ /* 0x000fc80003f45270 */
[----:B------:R-:W-:-:S07]  /*4170*/  IADD3 R16, PT, PT, R5, 0x1, RZ ;  /* 0x0000000105107810 */ /* 0x000fce0007ffe0ff */
[----:B------:R-:W-:Y:S02]  /*4180*/  @!P1 IMAD.MOV R16, RZ, RZ, R5 ;  /* 0x000000ffff109224 */ /* 0x000fe400078e0205 */
[----:B------:R-:W-:Y:S05]  /*4190*/  @P2 BRA `(.L_x_52) ;  /* 0xfffffff800d82947 */ /* 0x000fea000383ffff */
[----:B------:R-:W-:Y:S05]  /*41a0*/  BSYNC.RECONVERGENT B1 ;  /* 0x0000000000017941 */ /* 0x000fea0003800200 */
.L_x_51:
[----:B------:R-:W-:-:S07]  /*41b0*/  IMAD.MOV.U32 R23, RZ, RZ, R0 ;  /* 0x000000ffff177224 */ /* 0x000fce00078e0000 */
.L_x_50:
[----:B------:R-:W-:-:S09]  /*41c0*/  UISETP.NE.AND UP2, UPT, UR11, URZ, UPT ;  /* 0x000000ff0b00728c */ /* 0x000fd2000bf45270 */
[----:B------:R-:W-:Y:S05]  /*41d0*/  BRA.U !UP2, `(.L_x_53) ;  /* 0x000000050abc7547 */ /* 0x000fea000b800000 */
[----:B------:R-:W-:Y:S02]  /*41e0*/  UIADD3 UR13, UPT, UPT, UR11, -0x1, URZ ;  /* 0xffffffff0b0d7890 */ /* 0x000fe4000fffe0ff */
[----:B------:R-:W-:Y:S02]  /*41f0*/  UISETP.NE.AND UP3, UPT, UR12, URZ, UPT ;  /* 0x000000ff0c00728c */ /* 0x000fe4000bf65270 */
[----:B------:R-:W-:-:S09]  /*4200*/  UISETP.GE.U32.AND UP2, UPT, UR13, 0x7, UPT ;  /* 0x000000070d00788c */ /* 0x000fd2000bf46070 */
[----:B------:R-:W-:Y:S05]  /*4210*/  BRA.U !UP2, `(.L_x_54) ;  /* 0x000000010ab07547 */ /* 0x000fea000b800000 */
[----:B------:R-:W1:Y:S01]  /*4220*/  LDC.64 R24, c[0x0][0x380] ;  /* 0x0000e000ff187b82 */ /* 0x000e620000000a00 */
[----:B------:R-:W2:Y:S01]  /*4230*/  LDCU.64 UR14, c[0x0][0x380] ;  /* 0x00007000ff0e77ac */ /* 0x000ea20008000a00 */
[C---:B------:R-:W-:Y:S01]  /*4240*/  IMAD.IADD R5, R23.reuse, 0x1, R14 ;  /* 0x0000000117057824 */ /* 0x040fe200078e020e */
[C---:B------:R-:W-:Y:S02]  /*4250*/  IADD3 R8, P1, PT, R23.reuse, R14, RZ ;  /* 0x0000000e17087210 */ /* 0x040fe40007f3e0ff */
[----:B------:R-:W-:-:S03]  /*4260*/  LEA R28, R23, UR7, 0x2 ;  /* 0x00000007171c7c11 */ /* 0x000fc6000f8e10ff */
[----:B------:R-:W-:Y:S02]  /*4270*/  IMAD.X R9, RZ, RZ, RZ, P1 ;  /* 0x000000ffff097224 */ /* 0x000fe400008e06ff */
[----:B-1----:R-:W-:Y:S01]  /*4280*/  IMAD.WIDE.U32 R24, R5, 0x4, R24 ;  /* 0x0000000405187825 */ /* 0x002fe200078e0018 */
[C---:B--2---:R-:W-:Y:S01]  /*4290*/  LEA R18, P1, R8.reuse, UR14, 0x2 ;  /* 0x0000000e08127c11 */ /* 0x044fe2000f8210ff */
[----:B0-----:R-:W2:Y:S04]  /*42a0*/  LDL.128 R4, [R28] ;  /* 0x000000001c047983 */ /* 0x001ea80000100c00 */
[----:B------:R-:W2:Y:S01]  /*42b0*/  LDG.E R25, desc[UR36][R24.64] ;  /* 0x0000002418197981 */ /* 0x000ea2000c1e1900 */
[----:B------:R-:W-:-:S03]  /*42c0*/  LEA.HI.X R19, R8, UR15, R9, 0x2, P1 ;  /* 0x0000000f08137c11 */ /* 0x000fc600088f1409 */
[----:B------:R-:W3:Y:S04]  /*42d0*/  LDL.128 R8, [R28+0x10] ;  /* 0x000010001c087983 */ /* 0x000ee80000100c00 */
[----:B------:R-:W4:Y:S04]  /*42e0*/  LDG.E R27, desc[UR36][R18.64+0x8] ;  /* 0x00000824121b7981 */ /* 0x000f28000c1e1900 */
[----:B------:R-:W5:Y:S04]  /*42f0*/  LDG.E R24, desc[UR36][R18.64+0x4] ;  /* 0x0000042412187981 */ /* 0x000f68000c1e1900 */
[----:B------:R-:W3:Y:S04]  /*4300*/  LDG.E R26, desc[UR36][R18.64+0xc] ;  /* 0x00000c24121a7981 */ /* 0x000ee8000c1e1900 */
[----:B------:R-:W3:Y:S01]  /*4310*/  LDG.E R29, desc[UR36][R18.64+0x10] ;  /* 0x00001024121d7981 */ /* 0x000ee2000c1e1900 */
[----:B--2---:R-:W-:-:S03]  /*4320*/  ISETP.NE.AND P1, PT, R4, R25, PT ;  /* 0x000000190400720c */ /* 0x004fc60003f25270 */
[----:B------:R-:W2:Y:S01]  /*4330*/  LDG.E R4, desc[UR36][R18.64+0x14] ;  /* 0x0000142412047981 */ /* 0x000ea2000c1e1900 */
[----:B-----5:R-:W-:-:S03]  /*4340*/  ISETP.NE.AND P2, PT, R5, R24, PT ;  /* 0x000000180500720c */ /* 0x020fc60003f45270 */
[----:B------:R-:W5:Y:S01]  /*4350*/  LDG.E R5, desc[UR36][R18.64+0x18] ;  /* 0x0000182412057981 */ /* 0x000f62000c1e1900 */
[----:B------:R-:W-:-:S05]  /*4360*/  IADD3 R24, PT, PT, R16, 0x1, RZ ;  /* 0x0000000110187810 */ /* 0x000fca0007ffe0ff */
[----:B------:R-:W-:Y:S02]  /*4370*/  @!P1 IMAD.MOV R24, RZ, RZ, R16 ;  /* 0x000000ffff189224 */ /* 0x000fe400078e0210 */
[----:B------:R-:W5:Y:S01]  /*4380*/  LDG.E R16, desc[UR36][R18.64+0x1c] ;  /* 0x00001c2412107981 */ /* 0x000f62000c1e1900 */
[----:B----4-:R-:W-:Y:S01]  /*4390*/  ISETP.NE.AND P1, PT, R6, R27, PT ;  /* 0x0000001b0600720c */ /* 0x010fe20003f25270 */
[----:B------:R-:W-:Y:S02]  /*43a0*/  VIADD R6, R24, 0x1 ;  /* 0x0000000118067836 */ /* 0x000fe40000000000 */
[----:B------:R-:W-:Y:S01]  /*43b0*/  @!P2 IMAD.MOV R6, RZ, RZ, R24 ;  /* 0x000000ffff06a224 */ /* 0x000fe200078e0218 */
[----:B---3--:R-:W-:-:S03]  /*43c0*/  ISETP.NE.AND P2, PT, R7, R26, PT ;  /* 0x0000001a0700720c */ /* 0x008fc60003f45270 */
[----:B------:R-:W-:-:S06]  /*43d0*/  VIADD R7, R6, 0x1 ;  /* 0x0000000106077836 */ /* 0x000fcc0000000000 */
[----:B------:R-:W-:Y:S02]  /*43e0*/  @!P1 IADD3 R7, PT, PT, R6, RZ, RZ ;  /* 0x000000ff06079210 */ /* 0x000fe40007ffe0ff */
[----:B------:R-:W-:-:S03]  /*43f0*/  ISETP.NE.AND P1, PT, R8, R29, PT ;  /* 0x0000001d0800720c */ /* 0x000fc60003f25270 */
[----:B------:R-:W-:Y:S02]  /*4400*/  VIADD R6, R7, 0x1 ;  /* 0x0000000107067836 */ /* 0x000fe40000000000 */
[----:B------:R-:W-:Y:S01]  /*4410*/  @!P2 IMAD.MOV R6, RZ, RZ, R7 ;  /* 0x000000ffff06a224 */ /* 0x000fe200078e0207 */
[----:B------:R-:W-:Y:S02]  /*4420*/  IADD3 R23, PT, PT, R23, 0x8, RZ ;  /* 0x0000000817177810 */ /* 0x000fe40007ffe0ff */
[----:B--2---:R-:W-:Y:S01]  /*4430*/  ISETP.NE.AND P2, PT, R9, R4, PT ;  /* 0x000000040900720c */ /* 0x004fe20003f45270 */
[----:B------:R-:W-:-:S04]  /*4440*/  VIADD R4, R6, 0x1 ;  /* 0x0000000106047836 */ /* 0x000fc80000000000 */
[----:B------:R-:W-:Y:S01]  /*4450*/  @!P1 IMAD.MOV R4, RZ, RZ, R6 ;  /* 0x000000ffff049224 */ /* 0x000fe200078e0206 */
[----:B-----5:R-:W-:-:S04]  /*4460*/  ISETP.NE.AND P1, PT, R10, R5, PT ;  /* 0x000000050a00720c */ /* 0x020fc80003f25270 */
[----:B------:R-:W-:-:S03]  /*4470*/  IADD3 R5, PT, PT, R4, 0x1, RZ ;  /* 0x0000000104057810 */ /* 0x000fc60007ffe0ff */
[----:B------:R-:W-:Y:S01]  /*4480*/  @!P2 IMAD.MOV R5, RZ, RZ, R4 ;  /* 0x000000ffff05a224 */ /* 0x000fe200078e0204 */
[----:B------:R-:W-:-:S03]  /*4490*/  ISETP.NE.AND P2, PT, R11, R16, PT ;  /* 0x000000100b00720c */ /* 0x000fc60003f45270 */
[----:B------:R-:W-:Y:S02]  /*44a0*/  VIADD R4, R5, 0x1 ;  /* 0x0000000105047836 */ /* 0x000fe40000000000 */
[----:B------:R-:W-:-:S04]  /*44b0*/  @!P1 IMAD.MOV R4, RZ, RZ, R5 ;  /* 0x000000ffff049224 */ /* 0x000fc800078e0205 */
[----:B------:R-:W-:-:S04]  /*44c0*/  VIADD R16, R4, 0x1 ;  /* 0x0000000104107836 */ /* 0x000fc80000000000 */
[----:B------:R-:W-:-:S07]  /*44d0*/  @!P2 IMAD.MOV R16, RZ, RZ, R4 ;  /* 0x000000ffff10a224 */ /* 0x000fce00078e0204 */
.L_x_54:
        /* <DEDUP_REMOVED lines=10> */
[----:B------:R-:W-:Y:S01]  /*4580*/  IMAD.X R18, RZ, RZ, RZ, P1 ;  /* 0x000000ffff127224 */ /* 0x000fe200008e06ff */
[----:B--2---:R-:W-:Y:S01]  /*4590*/  LEA R8, P1, R9, UR14, 0x2 ;  /* 0x0000000e09087c11 */ /* 0x004fe2000f8210ff */
[----:B-1----:R-:W-:-:S03]  /*45a0*/  IMAD.WIDE.U32 R10, R5, 0x4, R10 ;  /* 0x00000004050a7825 */ /* 0x002fc600078e000a */
[----:B------:R-:W-:Y:S01]  /*45b0*/  LEA.HI.X R9, R9, UR15, R18, 0x2, P1 ;  /* 0x0000000f09097c11 */ /* 0x000fe200088f1412 */
[----:B0-----:R-:W2:Y:S04]  /*45c0*/  LDL.128 R4, [R6] ;  /* 0x0000000006047983 */ /* 0x001ea80000100c00 */
[----:B------:R-:W2:Y:S04]  /*45d0*/  LDG.E R11, desc[UR36][R10.64] ;  /* 0x000000240a0b7981 */ /* 0x000ea8000c1e1900 */
[----:B------:R-:W3:Y:S04]  /*45e0*/  LDG.E R18, desc[UR36][R8.64+0x4] ;  /* 0x0000042408127981 */ /* 0x000ee8000c1e1900 */
[----:B------:R-:W4:Y:S04]  /*45f0*/  LDG.E R19, desc[UR36][R8.64+0x8] ;  /* 0x0000082408137981 */ /* 0x000f28000c1e1900 */
[----:B------:R-:W5:Y:S01]  /*4600*/  LDG.E R24, desc[UR36][R8.64+0xc] ;  /* 0x00000c2408187981 */ /* 0x000f62000c1e1900 */
[----:B------:R-:W-:Y:S01]  /*4610*/  VIADD R23, R23, 0x4 ;  /* 0x0000000417177836 */ /* 0x000fe20000000000 */
[----:B--2---:R-:W-:-:S02]  /*4620*/  ISETP.NE.AND P1, PT, R4, R11, PT ;  /* 0x0000000b0400720c */ /* 0x004fc40003f25270 */
[----:B---3--:R-:W-:Y:S01]  /*4630*/  ISETP.NE.AND P2, PT, R5, R18, PT ;  /* 0x000000120500720c */ /* 0x008fe20003f45270 */
[----:B------:R-:W-:-:S10]  /*4640*/  VIADD R4, R16, 0x1 ;  /* 0x0000000110047836 */ /* 0x000fd40000000000 */
[----:B------:R-:W-:Y:S02]  /*4650*/  @!P1 IADD3 R4, PT, PT, R16, RZ, RZ ;  /* 0x000000ff10049210 */ /* 0x000fe40007ffe0ff */
[----:B----4-:R-:W-:-:S03]  /*4660*/  ISETP.NE.AND P1, PT, R6, R19, PT ;  /* 0x000000130600720c */ /* 0x010fc60003f25270 */
[----:B------:R-:W-:Y:S02]  /*4670*/  VIADD R5, R4, 0x1 ;  /* 0x0000000104057836 */ /* 0x000fe40000000000 */
[----:B------:R-:W-:Y:S01]  /*4680*/  @!P2 IMAD.MOV R5, RZ, RZ, R4 ;  /* 0x000000ffff05a224 */ /* 0x000fe200078e0204 */
[----:B-----5:R-:W-:-:S03]  /*4690*/  ISETP.NE.AND P2, PT, R7, R24, PT ;  /* 0x000000180700720c */ /* 0x020fc60003f45270 */
[----:B------:R-:W-:-:S04]  /*46a0*/  VIADD R4, R5, 0x1 ;  /* 0x0000000105047836 */ /* 0x000fc80000000000 */
[----:B------:R-:W-:-:S05]  /*46b0*/  @!P1 IMAD.MOV R4, RZ, RZ, R5 ;  /* 0x000000ffff049224 */ /* 0x000fca00078e0205 */
[----:B------:R-:W-:Y:S01]  /*46c0*/  IADD3 R16, PT, PT, R4, 0x1, RZ ;  /* 0x0000000104107810 */ /* 0x000fe20007ffe0ff */
[----:B------:R-:W-:-:S07]  /*46d0*/  @!P2 IMAD.MOV R16, RZ, RZ, R4 ;  /* 0x000000ffff10a224 */ /* 0x000fce00078e0204 */
.L_x_55:
[----:B------:R-:W-:Y:S05]  /*46e0*/  BRA.U !UP3, `(.L_x_53) ;  /* 0x000000010b787547 */ /* 0x000fea000b800000 */
[----:B------:R-:W1:Y:S01]  /*46f0*/  LDC.64 R6, c[0x0][0x380] ;  /* 0x0000e000ff067b82 */ /* 0x000e620000000a00 */
[C---:B------:R-:W-:Y:S01]  /*4700*/  IMAD.IADD R5, R23.reuse, 0x1, R14 ;  /* 0x0000000117057824 */ /* 0x040fe200078e020e */
[----:B------:R-:W-:-:S03]  /*4710*/  LEA R8, R23, UR7, 0x2 ;  /* 0x0000000717087c11 */ /* 0x000fc6000f8e10ff */
[----:B-1----:R-:W-:Y:S02]  /*4720*/  IMAD.WIDE.U32 R6, R5, 0x4, R6 ;  /* 0x0000000405067825 */ /* 0x002fe400078e0006 */
[----:B0-----:R-:W2:Y:S04]  /*4730*/  LDL.64 R4, [R8] ;  /* 0x0000000008047983 */ /* 0x001ea80000100a00 */
[----:B------:R-:W2:Y:S01]  /*4740*/  LDG.E R7, desc[UR36][R6.64] ;  /* 0x0000002406077981 */ /* 0x000ea2000c1e1900 */
[----:B------:R-:W-:Y:S01]  /*4750*/  UISETP.NE.AND UP2, UPT, UR8, 0x1, UPT ;  /* 0x000000010800788c */ /* 0x000fe2000bf45270 */
[----:B--2---:R-:W-:Y:S01]  /*4760*/  ISETP.NE.AND P1, PT, R4, R7, PT ;  /* 0x000000070400720c */ /* 0x004fe20003f25270 */
[----:B------:R-:W-:-:S12]  /*4770*/  VIADD R4, R16, 0x1 ;  /* 0x0000000110047836 */ /* 0x000fd80000000000 */
[----:B------:R-:W-:-:S05]  /*4780*/  @!P1 IADD3 R4, PT, PT, R16, RZ, RZ ;  /* 0x000000ff10049210 */ /* 0x000fca0007ffe0ff */
        /* <DEDUP_REMOVED lines=15> */
[----:B------:R-:W-:-:S05]  /*4880*/  @!P1 IMAD.MOV R4, RZ, RZ, R16 ;  /* 0x000000ffff049224 */ /* 0x000fca00078e0210 */
[----:B------:R-:W-:-:S05]  /*4890*/  MOV R16, R4 ;  /* 0x0000000400107202 */ /* 0x000fca0000000f00 */
[----:B------:R-:W-:Y:S02]  /*48a0*/  @P3 VIADD R4, R16, 0x1 ;  /* 0x0000000110043836 */ /* 0x000fe40000000000 */
[----:B------:R-:W-:-:S04]  /*48b0*/  @!P2 IMAD.MOV R4, RZ, RZ, R16 ;  /* 0x000000ffff04a224 */ /* 0x000fc800078e0210 */
[----:B------:R-:W-:-:S07]  /*48c0*/  @P3 IMAD.MOV.U32 R16, RZ, RZ, R4 ;  /* 0x000000ffff103224 */ /* 0x000fce00078e0004 */
.L_x_53:
[----:B------:R-:W-:Y:S01]  /*48d0*/  VIADD R14, R14, 0x1 ;  /* 0x000000010e0e7836 */ /* 0x000fe20000000000 */
[----:B------:R-:W-:-:S04]  /*48e0*/  VIMNMX R13, PT, PT, R16, R13, PT ;  /* 0x0000000d100d7248 */ /* 0x000fc80003fe0100 */
[----:B------:R-:W-:-:S13]  /*48f0*/  ISETP.NE.AND P1, PT, R14, R17, PT ;  /* 0x000000110e00720c */ /* 0x000fda0003f25270 */
[----:B------:R-:W-:Y:S05]  /*4900*/  @P1 BRA `(.L_x_56) ;  /* 0xfffffff000dc1947 */ /* 0x000fea000383ffff */
.L_x_49:
[----:B------:R-:W-:Y:S01]  /*4910*/  IADD3 R22, PT, PT, R22, R13, RZ ;  /* 0x0000000d16167210 */ /* 0x000fe20007ffe0ff */
[----:B------:R-:W-:Y:S01]  /*4920*/  VIADD R17, R12, 0x4b0 ;  /* 0x000004b00c117836 */ /* 0x000fe20000000000 */
[----:B------:R-:W-:Y:S06]  /*4930*/  @P0 BRA `(.L_x_57) ;  /* 0xfffffff000a80947 */ /* 0x000fec000383ffff */
[----:B------:R-:W-:Y:S01]  /*4940*/  ISETP.GE.AND P0, PT, R22, R21, PT ;  /* 0x000000151600720c */ /* 0x000fe20003f06270 */
[----:B------:R-:W-:-:S12]  /*4950*/  BSSY.RECONVERGENT B1, `(.L_x_58) ;  /* 0x000004e000017945 */ /* 0x000fd80003800200 */
[----:B------:R-:W-:Y:S05]  /*4960*/  @P0 BRA `(.L_x_59) ;  /* 0x0000000400300947 */ /* 0x000fea0003800000 */
[----:B------:R-:W-:Y:S01]  /*4970*/  UISETP.GE.U32.AND UP2, UPT, UR9, 0xf, UPT ;  /* 0x0000000f0900788c */ /* 0x000fe2000bf46070 */
[----:B0-----:R-:W-:-:S08]  /*4980*/  IMAD.MOV.U32 R4, RZ, RZ, RZ ;  /* 0x000000ffff047224 */ /* 0x001fd000078e00ff */
[----:B------:R-:W-:Y:S05]  /*4990*/  BRA.U !UP2, `(.L_x_60) ;  /* 0x000000010a407547 */ /* 0x000fea000b800000 */
[----:B------:R-:W-:Y:S01]  /*49a0*/  BSSY.RECONVERGENT B2, `(.L_x_61) ;  /* 0x000000e000027945 */ /* 0x000fe20003800200 */
[----:B------:R-:W-:-:S07]  /*49b0*/  IMAD.MOV.U32 R21, RZ, RZ, RZ ;  /* 0x000000ffff157224 */ /* 0x000fce00078e00ff */
.L_x_62:
[----:B0-----:R-:W-:-:S05]  /*49c0*/  LEA R23, R21, UR39, 0x2 ;  /* 0x0000002715177c11 */ /* 0x001fca000f8e10ff */
[----:B------:R-:W2:Y:S04]  /*49d0*/  LDL.128 R4, [R23+0x140] ;  /* 0x0001400017047983 */ /* 0x000ea80000100c00 */
[----:B------:R-:W3:Y:S04]  /*49e0*/  LDL.128 R8, [R23+0x150] ;  /* 0x0001500017087983 */ /* 0x000ee80000100c00 */
[----:B------:R-:W4:Y:S04]  /*49f0*/  LDL.128 R12, [R23+0x160] ;  /* 0x00016000170c7983 */ /* 0x000f280000100c00 */
[----:B------:R-:W5:Y:S01]  /*4a00*/  LDL.128 R16, [R23+0x170] ;  /* 0x0001700017107983 */ /* 0x000f620000100c00 */
[----:B------:R-:W-:-:S05]  /*4a10*/  VIADD R21, R21, 0x10 ;  /* 0x0000001015157836 */ /* 0x000fca0000000000 */
[----:B------:R-:W-:Y:S01]  /*4a20*/  ISETP.NE.AND P0, PT, R21, R0, PT ;  /* 0x000000001500720c */ /* 0x000fe20003f05270 */
[----:B--2---:R0:W-:Y:S04]  /*4a30*/  STL.128 [R23+0xa0], R4 ;  /* 0x0000a00417007387 */ /* 0x0041e80000100c00 */
[----:B---3--:R0:W-:Y:S04]  /*4a40*/  STL.128 [R23+0xb0], R8 ;  /* 0x0000b00817007387 */ /* 0x0081e80000100c00 */
[----:B----4-:R0:W-:Y:S04]  /*4a50*/  STL.128 [R23+0xc0], R12 ;  /* 0x0000c00c17007387 */ /* 0x0101e80000100c00 */
[----:B-----5:R0:W-:Y:S01]  /*4a60*/  STL.128 [R23+0xd0], R16 ;  /* 0x0000d01017007387 */ /* 0x0201e20000100c00 */
[----:B------:R-:W-:Y:S05]  /*4a70*/  @P0 BRA `(.L_x_62) ;  /* 0xfffffffc00d00947 */ /* 0x000fea000383ffff */
[----:B------:R-:W-:Y:S05]  /*4a80*/  BSYNC.RECONVERGENT B2 ;  /* 0x0000000000027941 */ /* 0x000fea0003800200 */
.L_x_61:
[----:B0-----:R-:W-:-:S07]  /*4a90*/  MOV R4, R0 ;  /* 0x0000000000047202 */ /* 0x001fce0000000f00 */
.L_x_60:
        /* <DEDUP_REMOVED lines=25> */
.L_x_63:
        /* <DEDUP_REMOVED lines=16> */
.L_x_64:
[----:B------:R-:W-:Y:S01]  /*4d30*/  MOV R21, R22 ;  /* 0x0000001600157202 */ /* 0x000fe20000000f00 */
        /* <DEDUP_REMOVED lines=12> */
[----:B---3--:R-:W2:Y:S01]  /*4e00*/  LDL R4, [R5+0x148] ;  /* 0x0001480005047983 */ /* 0x008ea20000100800 */
[----:B------:R-:W-:-:S03]  /*4e10*/  IMAD.MOV.U32 R21, RZ, RZ, R22 ;  /* 0x000000ffff157224 */ /* 0x000fc600078e0016 */
[----:B--2---:R4:W-:Y:S04]  /*4e20*/  STL [R5+0xa8], R4 ;  /* 0x0000a80405007387 */ /* 0x0049e80000100800 */
.L_x_59:
[----:B------:R-:W-:Y:S05]  /*4e30*/  BSYNC.RECONVERGENT B1 ;  /* 0x0000000000017941 */ /* 0x000fea0003800200 */
.L_x_58:
[----:B------:R0:W-:Y:S02]  /*4e40*/  STL [UR10], R3 ;  /* 0x00000003ff007987 */ /* 0x0001e4000810080a */
.L_x_48:
[----:B------:R-:W-:Y:S05]  /*4e50*/  BSYNC.RECONVERGENT B0 ;  /* 0x0000000000007941 */ /* 0x000fea0003800200 */
.L_x_47:
[----:B------:R-:W-:Y:S01]  /*4e60*/  ISETP.NE.AND P0, PT, R3, 0x2, PT ;  /* 0x000000020300780c */ /* 0x000fe20003f05270 */
[----:B------:R-:W-:-:S12]  /*4e70*/  BSSY.RECONVERGENT B0, `(.L_x_65) ;  /* 0x000012e000007945 */ /* 0x000fd80003800200 */
[----:B------:R-:W-:Y:S05]  /*4e80*/  @!P0 BRA `(.L_x_66) ;  /* 0x0000001000b08947 */ /* 0x000fea0003800000 */
[----:B0-234-:R-:W-:Y:S02]  /*4e90*/  IMAD.MOV.U32 R4, RZ, RZ, 0x2 ;  /* 0x00000002ff047424 */ /* 0x01dfe400078e00ff */
[----:B------:R-:W-:Y:S02]  /*4ea0*/  HFMA2 R22, -RZ, RZ, 0, 0 ;  /* 0x00000000ff167431 */ /* 0x000fe400000001ff */
[----:B------:R-:W-:Y:S02]  /*4eb0*/  IMAD.U32 R17, RZ, RZ, UR6 ;  /* 0x00000006ff117e24 */ /* 0x000fe4000f8e00ff */
[----:B------:R-:W-:Y:S01]  /*4ec0*/  IMAD.MOV.U32 R15, RZ, RZ, RZ ;  /* 0x000000ffff0f7224 */ /* 0x000fe200078e00ff */
[----:B------:R0:W-:Y:S06]  /*4ed0*/  STL [UR10], R4 ;  /* 0x00000004ff007987 */ /* 0x0001ec000810080a */
.L_x_75:
[----:B------:R-:W2:Y:S01]  /*4ee0*/  LDCU UR13, c[0x0][0x388] ;  /* 0x00007100ff0d77ac */ /* 0x000ea20008000800 */
[C---:B------:R-:W-:Y:S02]  /*4ef0*/  IMAD R14, R15.reuse, 0x258, RZ ;  /* 0x000002580f0e7824 */ /* 0x040fe400078e02ff */
[----:B------:R-:W-:Y:S02]  /*4f00*/  VIADD R15, R15, 0x1 ;  /* 0x000000010f0f7836 */ /* 0x000fe40000000000 */
[----:B------:R-:W-:-:S03]  /*4f10*/  IMAD.MOV.U32 R13, RZ, RZ, 0x3e7 ;  /* 0x000003e7ff0d7424 */ /* 0x000fc600078e00ff */
[----:B------:R-:W-:Y:S01]  /*4f20*/  ISETP.NE.AND P0, PT, R15, 0x14, PT ;  /* 0x000000140f00780c */ /* 0x000fe20003f05270 */
[----:B--2---:R-:W-:-:S05]  /*4f30*/  VIADD R12, R14, -UR13 ;  /* 0x8000000d0e0c7c36 */ /* 0x004fca0008000000 */
[----:B-1----:R-:W-:-:S04]  /*4f40*/  IADD3 R5, PT, PT, R12, 0x258, RZ ;  /* 0x000002580c057810 */ /* 0x002fc80007ffe0ff */
[----:B------:R-:W-:-:S13]  /*4f50*/  ISETP.GE.AND P1, PT, R14, R5, PT ;  /* 0x000000050e00720c */ /* 0x000fda0003f26270 */
[----:B------:R-:W-:Y:S05]  /*4f60*/  @P1 BRA `(.L_x_67) ;  /* 0x0000000c00281947 */ /* 0x000fea0003800000 */
[----:B------:R-:W-:-:S07]  /*4f70*/  IMAD.MOV.U32 R13, RZ, RZ, 0x3e7 ;  /* 0x000003e7ff0d7424 */ /* 0x000fce00078e00ff */
.L_x_74:
[----:B------:R-:W-:Y:S01]  /*4f80*/  UISETP.GE.U32.AND UP2, UPT, UR9, 0xf, UPT ;  /* 0x0000000f0900788c */ /* 0x000fe2000bf46070 */
[----:B------:R-:W-:Y:S02]  /*4f90*/  IMAD.MOV.U32 R23, RZ, RZ, RZ ;  /* 0x000000ffff177224 */ /* 0x000fe400078e00ff */
[----:B------:R-:W-:-:S06]  /*4fa0*/  IMAD.MOV.U32 R16, RZ, RZ, RZ ;  /* 0x000000ffff107224 */ /* 0x000fcc00078e00ff */
[----:B------:R-:W-:Y:S05]  /*4fb0*/  BRA.U !UP2, `(.L_x_68) ;  /* 0x000000050a407547 */ /* 0x000fea000b800000 */
[----:B------:R-:W1:Y:S01]  /*4fc0*/  LDC.64 R24, c[0x0][0x380] ;  /* 0x0000e000ff187b82 */ /* 0x000e620000000a00 */
[----:B------:R-:W-:Y:S01]  /*4fd0*/  BSSY.RECONVERGENT B1, `(.L_x_69) ;  /* 0x000004d000017945 */ /* 0x000fe20003800200 */
[----:B------:R-:W-:Y:S01]  /*4fe0*/  MOV R19, RZ ;  /* 0x000000ff00137202 */ /* 0x000fe20000000f00 */
[----:B------:R-:W-:-:S07]  /*4ff0*/  IMAD.MOV.U32 R16, RZ, RZ, RZ ;  /* 0x000000ffff107224 */ /* 0x000fce00078e00ff */
.L_x_70:
        /* <DEDUP_REMOVED lines=18> */
[----:B------:R-:W-:Y:S01]  /*5120*/  VIADD R4, R16, 0x1 ;  /* 0x0000000110047836 */ /* 0x000fe20000000000 */
[----:B--2---:R-:W-:Y:S01]  /*5130*/  ISETP.NE.AND P2, PT, R5, R8, PT ;  /* 0x000000080500720c */ /* 0x004fe20003f45270 */
[----:B------:R-:W-:Y:S01]  /*5140*/  @!P1 IMAD.MOV R4, RZ, RZ, R16 ;  /* 0x000000ffff049224 */ /* 0x000fe200078e0210 */
[----:B----4-:R-:W-:Y:S01]  /*5150*/  ISETP.NE.AND P1, PT, R6, R11, PT ;  /* 0x0000000b0600720c */ /* 0x010fe20003f25270 */
[----:B------:R-:W2:Y:S04]  /*5160*/  LDG.E R5, desc[UR36][R26.64+0x20] ;  /* 0x000020241a057981 */ /* 0x000ea8000c1e1900 */
[----:B------:R-:W2:Y:S01]  /*5170*/  LDL.128 R8, [R18+0x20] ;  /* 0x0000200012087983 */ /* 0x000ea20000100c00 */
[----:B------:R-:W-:Y:S01]  /*5180*/  IADD3 R6, PT, PT, R4, 0x1, RZ ;  /* 0x0000000104067810 */ /* 0x000fe20007ffe0ff */
[----:B------:R-:W-:Y:S01]  /*5190*/  @!P6 IMAD.MOV R6, RZ, RZ, R4 ;  /* 0x000000ffff06e224 */ /* 0x000fe200078e0204 */
[----:B-----5:R-:W-:Y:S01]  /*51a0*/  ISETP.NE.AND P6, PT, R7, R28, PT ;  /* 0x0000001c0700720c */ /* 0x020fe20003fc5270 */
[----:B------:R-:W3:Y:S04]  /*51b0*/  LDG.E R4, desc[UR36][R26.64+0x24] ;  /* 0x000024241a047981 */ /* 0x000ee8000c1e1900 */
[----:B------:R-:W4:Y:S01]  /*51c0*/  LDG.E R7, desc[UR36][R26.64+0x28] ;  /* 0x000028241a077981 */ /* 0x000f22000c1e1900 */
[----:B------:R-:W-:-:S02]  /*51d0*/  VIADD R16, R6, 0x1 ;  /* 0x0000000106107836 */ /* 0x000fc40000000000 */
[----:B------:R-:W-:Y:S01]  /*51e0*/  @!P5 IMAD.MOV R16, RZ, RZ, R6 ;  /* 0x000000ffff10d224 */ /* 0x000fe200078e0206 */
[----:B------:R-:W5:Y:S03]  /*51f0*/  LDG.E R28, desc[UR36][R26.64+0x3c] ;  /* 0x00003c241a1c7981 */ /* 0x000f66000c1e1900 */
[C---:B------:R-:W-:Y:S01]  /*5200*/  VIADD R6, R16.reuse, 0x1 ;  /* 0x0000000110067836 */ /* 0x040fe20000000000 */
[----:B------:R-:W-:-:S05]  /*5210*/  @!P4 IADD3 R6, PT, PT, R16, RZ, RZ ;  /* 0x000000ff1006c210 */ /* 0x000fca0007ffe0ff */
[----:B------:R-:W-:Y:S02]  /*5220*/  VIADD R16, R6, 0x1 ;  /* 0x0000000106107836 */ /* 0x000fe40000000000 */
[----:B------:R-:W-:-:S04]  /*5230*/  @!P3 IMAD.MOV R16, RZ, RZ, R6 ;  /* 0x000000ffff10b224 */ /* 0x000fc800078e0206 */
[----:B------:R-:W-:Y:S02]  /*5240*/  VIADD R6, R16, 0x1 ;  /* 0x0000000110067836 */ /* 0x000fe40000000000 */
[----:B------:R-:W-:-:S05]  /*5250*/  @!P2 IMAD.MOV R6, RZ, RZ, R16 ;  /* 0x000000ffff06a224 */ /* 0x000fca00078e0210 */
[----:B------:R-:W-:Y:S01]  /*5260*/  IADD3 R23, PT, PT, R6, 0x1, RZ ;  /* 0x0000000106177810 */ /* 0x000fe20007ffe0ff */
        /* <DEDUP_REMOVED lines=9> */
[----:B------:R-:W-:-:S04]  /*5300*/  VIADD R9, R16, 0x1 ;  /* 0x0000000110097836 */ /* 0x000fc80000000000 */
[----:B------:R-:W-:Y:S01]  /*5310*/  @!P1 IADD3 R9, PT, PT, R16, RZ, RZ ;  /* 0x000000ff10099210 */ /* 0x000fe20007ffe0ff */
[----:B------:R-:W3:Y:S04]  /*5320*/  LDG.E R10, desc[UR36][R26.64+0x34] ;  /* 0x000034241a0a7981 */ /* 0x000ee8000c1e1900 */
[----:B------:R-:W-:Y:S02]  /*5330*/  VIADD R16, R9, 0x1 ;  /* 0x0000000109107836 */ /* 0x000fe40000000000 */
[----:B------:R-:W-:Y:S02]  /*5340*/  @!P2 IMAD.MOV R16, RZ, RZ, R9 ;  /* 0x000000ffff10a224 */ /* 0x000fe400078e0209 */
[----:B------:R-:W4:Y:S01]  /*5350*/  LDG.E R9, desc[UR36][R26.64+0x38] ;  /* 0x000038241a097981 */ /* 0x000f22000c1e1900 */
[----:B------:R-:W-:Y:S01]  /*5360*/  VIADD R19, R19, 0x10 ;  /* 0x0000001013137836 */ /* 0x000fe20000000000 */
[----:B--2---:R-:W-:Y:S01]  /*5370*/  ISETP.NE.AND P1, PT, R11, R8, PT ;  /* 0x000000080b00720c */ /* 0x004fe20003f25270 */
[----:B------:R-:W-:-:S02]  /*5380*/  VIADD R8, R16, 0x1 ;  /* 0x0000000110087836 */ /* 0x000fc40000000000 */
[----:B------:R-:W-:Y:S01]  /*5390*/  @!P3 IMAD.MOV R8, RZ, RZ, R16 ;  /* 0x000000ffff08b224 */ /* 0x000fe200078e0210 */
[----:B-----5:R-:W-:-:S04]  /*53a0*/  ISETP.NE.AND P2, PT, R4, R23, PT ;  /* 0x000000170400720c */ /* 0x020fc80003f45270 */
[----:B------:R-:W-:-:S05]  /*53b0*/  IADD3 R4, PT, PT, R8, 0x1, RZ ;  /* 0x0000000108047810 */ /* 0x000fca0007ffe0ff */
[----:B------:R-:W-:Y:S01]  /*53c0*/  @!P1 IMAD.MOV R4, RZ, RZ, R8 ;  /* 0x000000ffff049224 */ /* 0x000fe200078e0208 */
[----:B---3--:R-:W-:-:S03]  /*53d0*/  ISETP.NE.AND P1, PT, R5, R10, PT ;  /* 0x0000000a0500720c */ /* 0x008fc60003f25270 */
[----:B------:R-:W-:Y:S02]  /*53e0*/  VIADD R5, R4, 0x1 ;  /* 0x0000000104057836 */ /* 0x000fe40000000000 */
[----:B------:R-:W-:Y:S01]  /*53f0*/  @!P2 IMAD.MOV R5, RZ, RZ, R4 ;  /* 0x000000ffff05a224 */ /* 0x000fe200078e0204 */
[----:B----4-:R-:W-:-:S03]  /*5400*/  ISETP.NE.AND P2, PT, R6, R9, PT ;  /* 0x000000090600720c */ /* 0x010fc60003f45270 */
[----:B------:R-:W-:-:S04]  /*5410*/  VIADD R4, R5, 0x1 ;  /* 0x0000000105047836 */ /* 0x000fc80000000000 */
[----:B------:R-:W-:-:S05]  /*5420*/  @!P1 IADD3 R4, PT, PT, R5, RZ, RZ ;  /* 0x000000ff05049210 */ /* 0x000fca0007ffe0ff */
[----:B------:R-:W-:Y:S02]  /*5430*/  VIADD R5, R4, 0x1 ;  /* 0x0000000104057836 */ /* 0x000fe40000000000 */
[----:B------:R-:W-:Y:S01]  /*5440*/  @!P2 IMAD.MOV R5, RZ, RZ, R4 ;  /* 0x000000ffff05a224 */ /* 0x000fe200078e0204 */
[----:B------:R-:W-:Y:S02]  /*5450*/  ISETP.NE.AND P2, PT, R19, R0, PT ;  /* 0x000000001300720c */ /* 0x000fe40003f45270 */
[----:B------:R-:W-:Y:S01]  /*5460*/  ISETP.NE.AND P1, PT, R7, R28, PT ;  /* 0x0000001c0700720c */ /* 0x000fe20003f25270 */
[----:B------:R-:W-:-:S12]  /*5470*/  VIADD R16, R5, 0x1 ;  /* 0x0000000105107836 */ /* 0x000fd80000000000 */
[----:B------:R-:W-:Y:S01]  /*5480*/  @!P1 IADD3 R16, PT, PT, R5, RZ, RZ ;  /* 0x000000ff05109210 */ /* 0x000fe20007ffe0ff */
[----:B------:R-:W-:Y:S06]  /*5490*/  @P2 BRA `(.L_x_70) ;  /* 0xfffffff800d82947 */ /* 0x000fec000383ffff */
[----:B------:R-:W-:Y:S05]  /*54a0*/  BSYNC.RECONVERGENT B1 ;  /* 0x0000000000017941 */ /* 0x000fea0003800200 */
.L_x_69:
[----:B------:R-:W-:-:S07]  /*54b0*/  IMAD.MOV.U32 R23, RZ, RZ, R0 ;  /* 0x000000ffff177224 */ /* 0x000fce00078e0000 */
.L_x_68:
        /* <DEDUP_REMOVED lines=26> */
[----:B------:R-:W-:-:S05]  /*5660*/  VIADD R24, R16, 0x1 ;  /* 0x0000000110187836 */ /* 0x000fca0000000000 */
[----:B------:R-:W-:Y:S02]  /*5670*/  @!P1 IADD3 R24, PT, PT, R16, RZ, RZ ;  /* 0x000000ff10189210 */ /* 0x000fe40007ffe0ff */
[----:B------:R-:W5:Y:S01]  /*5680*/  LDG.E R16, desc[UR36][R18.64+0x1c] ;  /* 0x00001c2412107981 */ /* 0x000f62000c1e1900 */
[----:B----4-:R-:W-:Y:S02]  /*5690*/  ISETP.NE.AND P1, PT, R6, R27, PT ;  /* 0x0000001b0600720c */ /* 0x010fe40003f25270 */
[----:B------:R-:W-:Y:S02]  /*56a0*/  VIADD R6, R24, 0x1 ;  /* 0x0000000118067836 */ /* 0x000fe40000000000 */
[----:B------:R-:W-:Y:S01]  /*56b0*/  @!P2 IMAD.MOV R6, RZ, RZ, R24 ;  /* 0x000000ffff06a224 */ /* 0x000fe200078e0218 */
[----:B---3--:R-:W-:-:S03]  /*56c0*/  ISETP.NE.AND P2, PT, R7, R26, PT ;  /* 0x0000001a0700720c */ /* 0x008fc60003f45270 */
[----:B------:R-:W-:-:S05]  /*56d0*/  VIADD R7, R6, 0x1 ;  /* 0x0000000106077836 */ /* 0x000fca0000000000 */
[----:B------:R-:W-:Y:S01]  /*56e0*/  @!P1 IMAD.MOV R7, RZ, RZ, R6 ;  /* 0x000000ffff079224 */ /* 0x000fe200078e0206 */
[----:B------:R-:W-:-:S04]  /*56f0*/  ISETP.NE.AND P1, PT, R8, R29, PT ;  /* 0x0000001d0800720c */ /* 0x000fc80003f25270 */
[----:B------:R-:W-:Y:S01]  /*5700*/  IADD3 R6, PT, PT, R7, 0x1, RZ ;  /* 0x0000000107067810 */ /* 0x000fe20007ffe0ff */
[----:B------:R-:W-:Y:S02]  /*5710*/  @!P2 IMAD.MOV R6, RZ, RZ, R7 ;  /* 0x000000ffff06a224 */ /* 0x000fe400078e0207 */
[----:B------:R-:W-:Y:S01]  /*5720*/  VIADD R23, R23, 0x8 ;  /* 0x0000000817177836 */ /* 0x000fe20000000000 */
[----:B--2---:R-:W-:Y:S01]  /*5730*/  ISETP.NE.AND P2, PT, R9, R4, PT ;  /* 0x000000040900720c */ /* 0x004fe20003f45270 */
[----:B------:R-:W-:-:S04]  /*5740*/  VIADD R4, R6, 0x1 ;  /* 0x0000000106047836 */ /* 0x000fc80000000000 */
[----:B------:R-:W-:Y:S01]  /*5750*/  @!P1 IMAD.MOV R4, RZ, RZ, R6 ;  /* 0x000000ffff049224 */ /* 0x000fe200078e0206 */
[----:B-----5:R-:W-:-:S03]  /*5760*/  ISETP.NE.AND P1, PT, R10, R5, PT ;  /* 0x000000050a00720c */ /* 0x020fc60003f25270 */
[----:B------:R-:W-:-:S04]  /*5770*/  VIADD R5, R4, 0x1 ;  /* 0x0000000104057836 */ /* 0x000fc80000000000 */
[----:B------:R-:W-:Y:S02]  /*5780*/  @!P2 IADD3 R5, PT, PT, R4, RZ, RZ ;  /* 0x000000ff0405a210 */ /* 0x000fe40007ffe0ff */
[----:B------:R-:W-:-:S03]  /*5790*/  ISETP.NE.AND P2, PT, R11, R16, PT ;  /* 0x000000100b00720c */ /* 0x000fc60003f45270 */
[----:B------:R-:W-:Y:S02]  /*57a0*/  VIADD R4, R5, 0x1 ;  /* 0x0000000105047836 */ /* 0x000fe40000000000 */
[----:B------:R-:W-:-:S04]  /*57b0*/  @!P1 IMAD.MOV R4, RZ, RZ, R5 ;  /* 0x000000ffff049224 */ /* 0x000fc800078e0205 */
[----:B------:R-:W-:-:S04]  /*57c0*/  VIADD R16, R4, 0x1 ;  /* 0x0000000104107836 */ /* 0x000fc80000000000 */
[----:B------:R-:W-:-:S07]  /*57d0*/  @!P2 IADD3 R16, PT, PT, R4, RZ, RZ ;  /* 0x000000ff0410a210 */ /* 0x000fce0007ffe0ff */
.L_x_72:
        /* <DEDUP_REMOVED lines=23> */
[----:B------:R-:W-:Y:S01]  /*5950*/  @!P1 IMAD.MOV R4, RZ, RZ, R16 ;  /* 0x000000ffff049224 */ /* 0x000fe200078e0210 */
[----:B----4-:R-:W-:-:S04]  /*5960*/  ISETP.NE.AND P1, PT, R6, R19, PT ;  /* 0x000000130600720c */ /* 0x010fc80003f25270 */
[----:B------:R-:W-:Y:S01]  /*5970*/  IADD3 R5, PT, PT, R4, 0x1, RZ ;  /* 0x0000000104057810 */ /* 0x000fe20007ffe0ff */
[----:B------:R-:W-:Y:S01]  /*5980*/  @!P2 IMAD.MOV R5, RZ, RZ, R4 ;  /* 0x000000ffff05a224 */ /* 0x000fe200078e0204 */
[----:B-----5:R-:W-:-:S03]  /*5990*/  ISETP.NE.AND P2, PT, R7, R24, PT ;  /* 0x000000180700720c */ /* 0x020fc60003f45270 */
[----:B------:R-:W-:-:S04]  /*59a0*/  VIADD R4, R5, 0x1 ;  /* 0x0000000105047836 */ /* 0x000fc80000000000 */
[----:B------:R-:W-:-:S05]  /*59b0*/  @!P1 IMAD.MOV R4, RZ, RZ, R5 ;  /* 0x000000ffff049224 */ /* 0x000fca00078e0205 */
[----:B------:R-:W-:Y:S01]  /*59c0*/  IADD3 R16, PT, PT, R4, 0x1, RZ ;  /* 0x0000000104107810 */ /* 0x000fe20007ffe0ff */
[----:B------:R-:W-:-:S07]  /*59d0*/  @!P2 IMAD.MOV R16, RZ, RZ, R4 ;  /* 0x000000ffff10a224 */ /* 0x000fce00078e0204 */
.L_x_73:
        /* <DEDUP_REMOVED lines=23> */
[----:B---3--:R-:W-:Y:S02]  /*5b50*/  ISETP.NE.AND P1, PT, R5, R4, PT ;  /* 0x000000040500720c */ /* 0x008fe40003f25270 */
[----:B--2---:R-:W-:Y:S02]  /*5b60*/  ISETP.NE.OR P2, PT, R8, R9, !P3 ;  /* 0x000000090800720c */ /* 0x004fe40005f45670 */
[----:B------:R-:W-:-:S09]  /*5b70*/  IADD3 R4, PT, PT, R16, 0x1, RZ ;  /* 0x0000000110047810 */ /* 0x000fd20007ffe0ff */
[----:B------:R-:W-:-:S04]  /*5b80*/  @!P1 IMAD.MOV R4, RZ, RZ, R16 ;  /* 0x000000ffff049224 */ /* 0x000fc800078e0210 */
[----:B------:R-:W-:-:S04]  /*5b90*/  IMAD.MOV.U32 R16, RZ, RZ, R4 ;  /* 0x000000ffff107224 */ /* 0x000fc800078e0004 */
[C---:B------:R-:W-:Y:S01]  /*5ba0*/  @P3 VIADD R4, R16.reuse, 0x1 ;  /* 0x0000000110043836 */ /* 0x040fe20000000000 */
[----:B------:R-:W-:-:S05]  /*5bb0*/  @!P2 IADD3 R4, PT, PT, R16, RZ, RZ ;  /* 0x000000ff1004a210 */ /* 0x000fca0007ffe0ff */
[----:B------:R-:W-:-:S07]  /*5bc0*/  @P3 IMAD.MOV.U32 R16, RZ, RZ, R4 ;  /* 0x000000ffff103224 */ /* 0x000fce00078e0004 */
.L_x_71:
[----:B------:R-:W-:Y:S01]  /*5bd0*/  VIADD R14, R14, 0x1 ;  /* 0x000000010e0e7836 */ /* 0x000fe20000000000 */
[----:B------:R-:W-:-:S04]  /*5be0*/  VIMNMX R13, PT, PT, R16, R13, PT ;  /* 0x0000000d100d7248 */ /* 0x000fc80003fe0100 */
[----:B------:R-:W-:-:S13]  /*5bf0*/  ISETP.NE.AND P1, PT, R14, R17, PT ;  /* 0x000000110e00720c */ /* 0x000fda0003f25270 */
[----:B------:R-:W-:Y:S05]  /*5c00*/  @P1 BRA `(.L_x_74) ;  /* 0xfffffff000dc1947 */ /* 0x000fea000383ffff */
.L_x_67:
[----:B------:R-:W-:Y:S01]  /*5c10*/  IMAD.IADD R22, R22, 0x1, R13 ;  /* 0x0000000116167824 */ /* 0x000fe200078e020d */
[----:B------:R-:W-:Y:S01]  /*5c20*/  IADD3 R17, PT, PT, R12, 0x4b0, RZ ;  /* 0x000004b00c117810 */ /* 0x000fe20007ffe0ff */
        /* <DEDUP_REMOVED lines=9> */
.L_x_80:
        /* <DEDUP_REMOVED lines=13> */
.L_x_79:
[----:B0-----:R-:W-:-:S07]  /*5d90*/  MOV R4, R0 ;  /* 0x0000000000047202 */ /* 0x001fce0000000f00 */
.L_x_78:
        /* <DEDUP_REMOVED lines=25> */
.L_x_81:
        /* <DEDUP_REMOVED lines=16> */
.L_x_82:
        /* <DEDUP_REMOVED lines=14> */
[----:B------:R-:W-:-:S03]  /*6110*/  MOV R21, R22 ;  /* 0x0000001600157202 */ /* 0x000fc60000000f00 */
[----:B--2---:R4:W-:Y:S04]  /*6120*/  STL [R5+0xa8], R4 ;  /* 0x0000a80405007387 */ /* 0x0049e80000100800 */
.L_x_77:
[----:B------:R-:W-:Y:S05]  /*6130*/  BSYNC.RECONVERGENT B1 ;  /* 0x0000000000017941 */ /* 0x000fea0003800200 */
.L_x_76:
[----:B------:R0:W-:Y:S02]  /*6140*/  STL [UR10], R3 ;  /* 0x00000003ff007987 */ /* 0x0001e4000810080a */
.L_x_66:
[----:B------:R-:W-:Y:S05]  /*6150*/  BSYNC.RECONVERGENT B0 ;  /* 0x0000000000007941 */ /* 0x000fea0003800200 */
.L_x_65:
[----:B------:R-:W-:Y:S01]  /*6160*/  ISETP.NE.AND P0, PT, R3, 0x3, PT ;  /* 0x000000030300780c */ /* 0x000fe20003f05270 */
[----:B------:R-:W-:-:S12]  /*6170*/  BSSY.RECONVERGENT B0, `(.L_x_83) ;  /* 0x000012e000007945 */ /* 0x000fd80003800200 */
[----:B------:R-:W-:Y:S05]  /*6180*/  @!P0 BRA `(.L_x_84) ;  /* 0x0000001000b08947 */ /* 0x000fea0003800000 */
[----:B0-234-:R-:W-:Y:S02]  /*6190*/  IMAD.MOV.U32 R4, RZ, RZ, 0x3 ;  /* 0x00000003ff047424 */ /* 0x01dfe400078e00ff */
[----:B------:R-:W-:Y:S02]  /*61a0*/  HFMA2 R22, -RZ, RZ, 0, 0 ;  /* 0x00000000ff167431 */ /* 0x000fe400000001ff */
[----:B------:R-:W-:Y:S02]  /*61b0*/  IMAD.MOV.U32 R16, RZ, RZ, RZ ;  /* 0x000000ffff107224 */ /* 0x000fe400078e00ff */
[----:B------:R-:W-:Y:S01]  /*61c0*/  IMAD.U32 R15, RZ, RZ, UR6 ;  /* 0x00000006ff0f7e24 */ /* 0x000fe2000f8e00ff */
[----:B------:R0:W-:Y:S06]  /*61d0*/  STL [UR10], R4 ;  /* 0x00000004ff007987 */ /* 0x0001ec000810080a */
.L_x_93:
[----:B------:R-:W2:Y:S01]  /*61e0*/  LDCU UR13, c[0x0][0x388] ;  /* 0x00007100ff0d77ac */ /* 0x000ea20008000800 */
[C---:B------:R-:W-:Y:S01]  /*61f0*/  IMAD R14, R16.reuse, 0x258, RZ ;  /* 0x00000258100e7824 */ /* 0x040fe200078e02ff */
[----:B------:R-:W-:Y:S01]  /*6200*/  MOV R13, 0x3e7 ;  /* 0x000003e7000d7802 */ /* 0x000fe20000000f00 */
[----:B------:R-:W-:-:S05]  /*6210*/  VIADD R16, R16, 0x1 ;  /* 0x0000000110107836 */ /* 0x000fca0000000000 */
[----:B------:R-:W-:Y:S01]  /*6220*/  ISETP.NE.AND P0, PT, R16, 0x14, PT ;  /* 0x000000141000780c */ /* 0x000fe20003f05270 */
[----:B--2---:R-:W-:-:S04]  /*6230*/  VIADD R12, R14, -UR13 ;  /* 0x8000000d0e0c7c36 */ /* 0x004fc80008000000 */
[----:B-1----:R-:W-:-:S05]  /*6240*/  VIADD R5, R12, 0x258 ;  /* 0x000002580c057836 */ /* 0x002fca0000000000 */
[----:B------:R-:W-:-:S13]  /*6250*/  ISETP.GE.AND P1, PT, R14, R5, PT ;  /* 0x000000050e00720c */ /* 0x000fda0003f26270 */
[----:B------:R-:W-:Y:S05]  /*6260*/  @P1 BRA `(.L_x_85) ;  /* 0x0000000c00281947 */ /* 0x000fea0003800000 */
[----:B------:R-:W-:-:S07]  /*6270*/  IMAD.MOV.U32 R13, RZ, RZ, 0x3e7 ;  /* 0x000003e7ff0d7424 */ /* 0x000fce00078e00ff */
.L_x_92:
        /* <DEDUP_REMOVED lines=8> */
.L_x_88:
        /* <DEDUP_REMOVED lines=34> */
[C---:B------:R-:W-:Y:S01]  /*6520*/  VIADD R18, R6.reuse, 0x1 ;  /* 0x0000000106127836 */ /* 0x040fe20000000000 */
[----:B------:R-:W-:-:S05]  /*6530*/  @!P3 IADD3 R18, PT, PT, R6, RZ, RZ ;  /* 0x000000ff0612b210 */ /* 0x000fca0007ffe0ff */
[----:B------:R-:W-:Y:S02]  /*6540*/  VIADD R6, R18, 0x1 ;  /* 0x0000000112067836 */ /* 0x000fe40000000000 */
[----:B------:R-:W-:-:S04]  /*6550*/  @!P2 IMAD.MOV R6, RZ, RZ, R18 ;  /* 0x000000ffff06a224 */ /* 0x000fc800078e0212 */
[C---:B------:R-:W-:Y:S01]  /*6560*/  VIADD R23, R6.reuse, 0x1 ;  /* 0x0000000106177836 */ /* 0x040fe20000000000 */
[----:B------:R-:W-:-:S05]  /*6570*/  @!P1 IADD3 R23, PT, PT, R6, RZ, RZ ;  /* 0x000000ff06179210 */ /* 0x000fca0007ffe0ff */
        /* <DEDUP_REMOVED lines=14> */
[----:B------:R-:W-:-:S02]  /*6660*/  IADD3 R17, PT, PT, R17, 0x10, RZ ;  /* 0x0000001011117810 */ /* 0x000fc40007ffe0ff */
[----:B--2---:R-:W-:Y:S01]  /*6670*/  ISETP.NE.AND P1, PT, R11, R8, PT ;  /* 0x000000080b00720c */ /* 0x004fe20003f25270 */
[C---:B------:R-:W-:Y:S01]  /*6680*/  VIADD R8, R18.reuse, 0x1 ;  /* 0x0000000112087836 */ /* 0x040fe20000000000 */
[----:B------:R-:W-:Y:S02]  /*6690*/  @!P3 IADD3 R8, PT, PT, R18, RZ, RZ ;  /* 0x000000ff1208b210 */ /* 0x000fe40007ffe0ff */
        /* <DEDUP_REMOVED lines=9> */
[----:B------:R-:W-:Y:S01]  /*6730*/  VIADD R5, R4, 0x1 ;  /* 0x0000000104057836 */ /* 0x000fe20000000000 */
[----:B------:R-:W-:Y:S01]  /*6740*/  ISETP.NE.AND P1, PT, R7, R28, PT ;  /* 0x0000001c0700720c */ /* 0x000fe20003f25270 */
[----:B------:R-:W-:Y:S01]  /*6750*/  @!P2 IMAD.MOV R5, RZ, RZ, R4 ;  /* 0x000000ffff05a224 */ /* 0x000fe200078e0204 */
[----:B------:R-:W-:-:S03]  /*6760*/  ISETP.NE.AND P2, PT, R17, R0, PT ;  /* 0x000000001100720c */ /* 0x000fc60003f45270 */
[----:B------:R-:W-:-:S08]  /*6770*/  VIADD R18, R5, 0x1 ;  /* 0x0000000105127836 */ /* 0x000fd00000000000 */
[----:B------:R-:W-:Y:S02]  /*6780*/  @!P1 IMAD.MOV R18, RZ, RZ, R5 ;  /* 0x000000ffff129224 */ /* 0x000fe400078e0205 */
[----:B------:R-:W-:Y:S05]  /*6790*/  @P2 BRA `(.L_x_88) ;  /* 0xfffffff800d82947 */ /* 0x000fea000383ffff */
[----:B------:R-:W-:Y:S05]  /*67a0*/  BSYNC.RECONVERGENT B1 ;  /* 0x0000000000017941 */ /* 0x000fea0003800200 */
.L_x_87:
[----:B------:R-:W-:-:S07]  /*67b0*/  MOV R17, R0 ;  /* 0x0000000000117202 */ /* 0x000fce0000000f00 */
.L_x_86:
        /* <DEDUP_REMOVED lines=12> */
[C---:B--2---:R-:W-:Y:S01]  /*6880*/  LEA R24, P1, R8.reuse, UR14, 0x2 ;  /* 0x0000000e08187c11 */ /* 0x044fe2000f8210ff */
[----:B-1----:R-:W-:Y:S02]  /*6890*/  IMAD.WIDE.U32 R26, R5, 0x4, R26 ;  /* 0x00000004051a7825 */ /* 0x002fe400078e001a */
[----:B0-----:R-:W2:Y:S01]  /*68a0*/  LDL.128 R4, [R29] ;  /* 0x000000001d047983 */ /* 0x001ea20000100c00 */
        /* <DEDUP_REMOVED lines=12> */
[----:B------:R-:W-:Y:S02]  /*6970*/  @!P1 IADD3 R26, PT, PT, R18, RZ, RZ ;  /* 0x000000ff121a9210 */ /* 0x000fe40007ffe0ff */
[----:B------:R-:W5:Y:S01]  /*6980*/  LDG.E R18, desc[UR36][R24.64+0x1c] ;  /* 0x00001c2418127981 */ /* 0x000f62000c1e1900 */
[----:B---3--:R-:W-:Y:S02]  /*6990*/  ISETP.NE.AND P1, PT, R6, R19, PT ;  /* 0x000000130600720c */ /* 0x008fe40003f25270 */
[----:B------:R-:W-:Y:S02]  /*69a0*/  VIADD R6, R26, 0x1 ;  /* 0x000000011a067836 */ /* 0x000fe40000000000 */
[----:B------:R-:W-:Y:S01]  /*69b0*/  @!P2 IMAD.MOV R6, RZ, RZ, R26 ;  /* 0x000000ffff06a224 */ /* 0x000fe200078e021a */
[----:B----4-:R-:W-:-:S03]  /*69c0*/  ISETP.NE.AND P2, PT, R7, R28, PT ;  /* 0x0000001c0700720c */ /* 0x010fc60003f45270 */
[----:B------:R-:W-:-:S05]  /*69d0*/  VIADD R7, R6, 0x1 ;  /* 0x0000000106077836 */ /* 0x000fca0000000000 */
[----:B------:R-:W-:Y:S02]  /*69e0*/  @!P1 IADD3 R7, PT, PT, R6, RZ, RZ ;  /* 0x000000ff06079210 */ /* 0x000fe40007ffe0ff */
        /* <DEDUP_REMOVED lines=12> */
[----:B------:R-:W-:-:S05]  /*6ab0*/  @!P1 IADD3 R4, PT, PT, R5, RZ, RZ ;  /* 0x000000ff05049210 */ /* 0x000fca0007ffe0ff */
[----:B------:R-:W-:Y:S02]  /*6ac0*/  VIADD R18, R4, 0x1 ;  /* 0x0000000104127836 */ /* 0x000fe40000000000 */
[----:B------:R-:W-:-:S07]  /*6ad0*/  @!P2 IMAD.MOV R18, RZ, RZ, R4 ;  /* 0x000000ffff12a224 */ /* 0x000fce00078e0204 */
.L_x_90:
[----:B------:R-:W-:Y:S05]  /*6ae0*/  BRA.U !UP3, `(.L_x_89) ;  /* 0x000000010bf87547 */ /* 0x000fea000b800000 */
[----:B------:R-:W-:Y:S02]  /*6af0*/  UIADD3 UR13, UPT, UPT, UR12, -0x1, URZ ;  /* 0xffffffff0c0d7890 */ /* 0x000fe4000fffe0ff */
[----:B------:R-:W-:Y:S02]  /*6b00*/  UISETP.NE.AND UP3, UPT, UR8, URZ, UPT ;  /* 0x000000ff0800728c */ /* 0x000fe4000bf65270 */
[----:B------:R-:W-:-:S09]  /*6b10*/  UISETP.GE.U32.AND UP2, UPT, UR13, 0x3, UPT ;  /* 0x000000030d00788c */ /* 0x000fd2000bf46070 */
[----:B------:R-:W-:Y:S05]  /*6b20*/  BRA.U !UP2, `(.L_x_91) ;  /* 0x000000010a6c7547 */ /* 0x000fea000b800000 */
[----:B------:R-:W1:Y:S01]  /*6b30*/  LDC.64 R10, c[0x0][0x380] ;  /* 0x0000e000ff0a7b82 */ /* 0x000e620000000a00 */
[----:B------:R-:W2:Y:S01]  /*6b40*/  LDCU.64 UR14, c[0x0][0x380] ;  /* 0x00007000ff0e77ac */ /* 0x000ea20008000a00 */
[CC--:B------:R-:W-:Y:S02]  /*6b50*/  IADD3 R5, PT, PT, R17.reuse, R14.reuse, RZ ;  /* 0x0000000e11057210 */ /* 0x0c0fe40007ffe0ff */
        /* <DEDUP_REMOVED lines=24> */
.L_x_91:
        /* <DEDUP_REMOVED lines=31> */
.L_x_89:
[----:B------:R-:W-:Y:S01]  /*6ed0*/  VIADD R14, R14, 0x1 ;  /* 0x000000010e0e7836 */ /* 0x000fe20000000000 */
[----:B------:R-:W-:-:S04]  /*6ee0*/  VIMNMX R13, PT, PT, R18, R13, PT ;  /* 0x0000000d120d7248 */ /* 0x000fc80003fe0100 */
[----:B------:R-:W-:-:S13]  /*6ef0*/  ISETP.NE.AND P1, PT, R14, R15, PT ;  /* 0x0000000f0e00720c */ /* 0x000fda0003f25270 */
[----:B------:R-:W-:Y:S05]  /*6f00*/  @P1 BRA `(.L_x_92) ;  /* 0xfffffff000dc1947 */ /* 0x000fea000383ffff */
.L_x_85:
        /* <DEDUP_REMOVED lines=11> */
.L_x_98:
        /* <DEDUP_REMOVED lines=13> */
.L_x_97:
[----:B0-----:R-:W-:-:S07]  /*7090*/  MOV R4, R0 ;  /* 0x0000000000047202 */ /* 0x001fce0000000f00 */
.L_x_96:
        /* <DEDUP_REMOVED lines=25> */
.L_x_99:
        /* <DEDUP_REMOVED lines=16> */
.L_x_100:
        /* <DEDUP_REMOVED lines=16> */
.L_x_95:
[----:B------:R-:W-:Y:S05]  /*7430*/  BSYNC.RECONVERGENT B1 ;  /* 0x0000000000017941 */ /* 0x000fea0003800200 */
.L_x_94:
[----:B------:R0:W-:Y:S02]  /*7440*/  STL [UR10], R3 ;  /* 0x00000003ff007987 */ /* 0x0001e4000810080a */
.L_x_84:
[----:B------:R-:W-:Y:S05]  /*7450*/  BSYNC.RECONVERGENT B0 ;  /* 0x0000000000007941 */ /* 0x000fea0003800200 */
.L_x_83:
[----:B------:R-:W-:Y:S05]  /*7460*/  BRA.U UP1, `(.L_x_101) ;  /* 0xffffffb101f07547 */ /* 0x000fea000b83ffff */
[----:B------:R-:W-:Y:S05]  /*7470*/  BRA.U UP0, `(.L_x_102) ;  /* 0xffffffa900287547 */ /* 0x000fea000b83ffff */
.L_x_16:
[----:B------:R-:W5:Y:S01]  /*7480*/  LDCU UR4, c[0x0][0x388] ;  /* 0x00007100ff0477ac */ /* 0x000f620008000800 */
[----:B------:R-:W-:Y:S01]  /*7490*/  IMAD.MOV.U32 R17, RZ, RZ, RZ ;  /* 0x000000ffff117224 */ /* 0x000fe200078e00ff */
[----:B-----5:R-:W-:-:S09]  /*74a0*/  UISETP.GE.AND UP0, UPT, UR4, 0x1, UPT ;  /* 0x000000010400788c */ /* 0x020fd2000bf06270 */
[----:B------:R-:W-:Y:S05]  /*74b0*/  BRA.U !UP0, `(.L_x_103) ;  /* 0x0000002508207547 */ /* 0x000fea000b800000 */
[----:B------:R-:W-:Y:S01]  /*74c0*/  UISETP.GE.U32.AND UP0, UPT, UR4, 0x10, UPT ;  /* 0x000000100400788c */ /* 0x000fe2000bf06070 */
[----:B------:R-:W-:Y:S02]  /*74d0*/  HFMA2 R17, -RZ, RZ, 0, 0 ;  /* 0x00000000ff117431 */ /* 0x000fe400000001ff */
[----:B------:R-:W-:Y:S01]  /*74e0*/  IMAD.MOV.U32 R24, RZ, RZ, RZ ;  /* 0x000000ffff187224 */ /* 0x000fe200078e00ff */
[----:B------:R-:W-:Y:S01]  /*74f0*/  ULOP3.LUT UR41, UR4, 0xf, URZ, 0xc0, !UPT ;  /* 0x0000000f04297892 */ /* 0x000fe2000f8ec0ff */
[----:B------:R-:W-:-:S04]  /*7500*/  IMAD.MOV.U32 R22, RZ, RZ, RZ ;  /* 0x000000ffff167224 */ /* 0x000fc800078e00ff */
[----:B------:R-:W-:Y:S07]  /*7510*/  BRA.U !UP0, `(.L_x_104) ;  /* 0x0000001108987547 */ /* 0x000fee000b800000 */
[----:B------:R-:W-:Y:S01]  /*7520*/  ULOP3.LUT UR4, UR4, 0x7ffffff0, URZ, 0xc0, !UPT ;  /* 0x7ffffff004047892 */ /* 0x000fe2000f8ec0ff */
[----:B------:R-:W-:Y:S01]  /*7530*/  BSSY.RECONVERGENT B7, `(.L_x_104) ;  /* 0x0000124000077945 */ /* 0x000fe20003800200 */
[----:B------:R-:W-:Y:S01]  /*7540*/  UIADD3 UR42, UP0, UPT, UR38, 0x1e0, URZ ;  /* 0x000001e0262a7890 */ /* 0x000fe2000ff1e0ff */
[----:B------:R-:W-:Y:S02]  /*7550*/  IMAD.MOV.U32 R19, RZ, RZ, RZ ;  /* 0x000000ffff137224 */ /* 0x000fe400078e00ff */
[----:B------:R-:W-:Y:S01]  /*7560*/  IMAD.MOV.U32 R22, RZ, RZ, RZ ;  /* 0x000000ffff167224 */ /* 0x000fe200078e00ff */
[----:B------:R-:W-:Y:S01]  /*7570*/  MOV R24, UR4 ;  /* 0x0000000400187c02 */ /* 0x000fe20008000f00 */
[----:B------:R-:W-:Y:S01]  /*7580*/  IMAD.MOV.U32 R17, RZ, RZ, RZ ;  /* 0x000000ffff117224 */ /* 0x000fe200078e00ff */
[----:B------:R-:W-:-:S12]  /*7590*/  UIADD3.X UR43, UPT, UPT, URZ, UR40, URZ, UP0, !UPT ;  /* 0x00000028ff2b7290 */ /* 0x000fd800087fe4ff */
.L_x_137:
[----:B------:R-:W-:-:S05]  /*75a0*/  LEA R18, R19, UR39, 0x2 ;  /* 0x0000002713127c11 */ /* 0x000fca000f8e10ff */
[----:B------:R0:W5:Y:S01]  /*75b0*/  LDL R16, [R18] ;  /* 0x0000000012107983 */ /* 0x0001620000100800 */
[----:B------:R-:W-:Y:S01]  /*75c0*/  ISETP.NE.AND P0, PT, R2, 0x23e, PT ;  /* 0x0000023e0200780c */ /* 0x000fe20003f05270 */
[----:B------:R-:W-:Y:S01]  /*75d0*/  VIADD R19, R19, 0x10 ;  /* 0x0000001013137836 */ /* 0x000fe20000000000 */
[----:B------:R-:W-:Y:S04]  /*75e0*/  BSSY.RECONVERGENT B6, `(.L_x_105) ;  /* 0x000000e000067945 */ /* 0x000fe80003800200 */
[----:B------:R-:W-:-:S04]  /*75f0*/  ISETP.NE.AND P1, PT, R19, R24, PT ;  /* 0x000000181300720c */ /* 0x000fc80003f25270 */
[----:B------:R-:W-:-:S03]  /*7600*/  P2R R23, PR, RZ, 0x2 ;  /* 0x00000002ff177803 */ /* 0x000fc60000000000 */
[----:B0-----:R-:W-:Y:S06]  /*7610*/  @P0 BRA `(.L_x_106) ;  /* 0x0000000000280947 */ /* 0x001fec0003800000 */
[----:B-12---:R-:W-:Y:S01]  /*7620*/  MOV R8, 0x0 ;  /* 0x0000000000087802 */ /* 0x006fe20000000f00 */
[----:B-----5:R0:W-:Y:S01]  /*7630*/  STL [R1+0x1e0], R16 ;  /* 0x0001e01001007387 */ /* 0x0201e20000100800 */
[----:B------:R-:W3:Y:S01]  /*7640*/  LDCU.64 UR4, c[0x4][0x8] ;  /* 0x01000100ff0477ac */ /* 0x000ee20008000a00 */
[----:B------:R-:W-:Y:S01]  /*7650*/  MOV R6, UR42 ;  /* 0x0000002a00067c02 */ /* 0x000fe20008000f00 */
[----:B------:R-:W-:Y:S02]  /*7660*/  IMAD.U32 R7, RZ, RZ, UR43 ;  /* 0x0000002bff077e24 */ /* 0x000fe4000f8e00ff */
[----:B------:R-:W1:Y:S01]  /*7670*/  LDC.64 R8, c[0x4][R8] ;  /* 0x0100000008087b82 */ /* 0x000e620000000a00 */
[----:B---34-:R-:W-:Y:S02]  /*7680*/  IMAD.U32 R4, RZ, RZ, UR4 ;  /* 0x00000004ff047e24 */ /* 0x018fe4000f8e00ff */
[----:B0-----:R-:W-:-:S07]  /*7690*/  IMAD.U32 R5, RZ, RZ, UR5 ;  /* 0x00000005ff057e24 */ /* 0x001fce000f8e00ff */
[----:B------:R-:W-:-:S07]  /*76a0*/  LEPC R20, `(.L_x_106) ;  /* 0x000000001014794e */ /* 0x000fce0000000000 */
[----:B-1----:R-:W-:Y:S05]  /*76b0*/  CALL.ABS.NOINC R8 ;  /* 0x0000000008007343 */ /* 0x002fea0003c00000 */
.L_x_106:
[----:B------:R-:W-:Y:S05]  /*76c0*/  BSYNC.RECONVERGENT B6 ;  /* 0x0000000000067941 */ /* 0x000fea0003800200 */
.L_x_105:
[----:B------:R0:W5:Y:S01]  /*76d0*/  LDL R26, [R18+0x4] ;  /* 0x00000400121a7983 */ /* 0x0001620000100800 */
[----:B------:R-:W-:Y:S01]  /*76e0*/  ISETP.NE.AND P0, PT, R2, 0x23e, PT ;  /* 0x0000023e0200780c */ /* 0x000fe20003f05270 */
[----:B------:R-:W-:-:S12]  /*76f0*/  BSSY.RECONVERGENT B6, `(.L_x_107) ;  /* 0x000000c000067945 */ /* 0x000fd80003800200 */
[----:B0-----:R-:W-:Y:S05]  /*7700*/  @P0 BRA `(.L_x_108) ;  /* 0x0000000000280947 */ /* 0x001fea0003800000 */
        /* <DEDUP_REMOVED lines=10> */
.L_x_108:
[----:B------:R-:W-:Y:S05]  /*77b0*/  BSYNC.RECONVERGENT B6 ;  /* 0x0000000000067941 */ /* 0x000fea0003800200 */
.L_x_107:
[----:B------:R-:W2:Y:S01]  /*77c0*/  LDL R0, [R18+0x8] ;  /* 0x0000080012007983 */ /* 0x000ea20000100800 */
[----:B------:R-:W-:Y:S01]  /*77d0*/  ISETP.NE.AND P0, PT, R2, 0x23e, PT ;  /* 0x0000023e0200780c */ /* 0x000fe20003f05270 */
[C---:B-1234-:R-:W-:Y:S01]  /*77e0*/  VIADD R5, R22.reuse, 0x2 ;  /* 0x0000000216057836 */ /* 0x05efe20000000000 */
[----:B------:R-:W-:Y:S01]  /*77f0*/  BSSY.RECONVERGENT B6, `(.L_x_109) ;  /* 0x0000010000067945 */ /* 0x000fe20003800200 */
[----:B------:R-:W-:-:S03]  /*7800*/  VIADD R3, R22, 0x4 ;  /* 0x0000000416037836 */ /* 0x000fc60000000000 */
[----:B-----5:R-:W-:Y:S02]  /*7810*/  SHF.L.U32 R5, R26, R5, RZ ;  /* 0x000000051a057219 */ /* 0x020fe400000006ff */
[----:B------:R-:W-:-:S04]  /*7820*/  SHF.L.U32 R4, R0, R3, RZ ;  /* 0x0000000300047219 */ /* 0x000fc800000006ff */
[----:B------:R-:W-:Y:S01]  /*7830*/  LOP3.LUT R17, R4, R17, R5, 0xfe, !PT ;  /* 0x0000001104117212 */ /* 0x000fe200078efe05 */
[----:B------:R-:W-:Y:S06]  /*7840*/  @P0 BRA `(.L_x_110) ;  /* 0x0000000000280947 */ /* 0x000fec0003800000 */
[----:B------:R-:W-:Y:S01]  /*7850*/  MOV R8, 0x0 ;  /* 0x0000000000087802 */ /* 0x000fe20000000f00 */
[----:B------:R0:W-:Y:S01]  /*7860*/  STL [R1+0x1e0], R0 ;  /* 0x0001e00001007387 */ /* 0x0001e20000100800 */
[----:B------:R-:W1:Y:S01]  /*7870*/  LDCU.64 UR4, c[0x4][0x8] ;  /* 0x01000100ff0477ac */ /* 0x000e620008000a00 */
[----:B------:R-:W-:Y:S02]  /*7880*/  IMAD.U32 R6, RZ, RZ, UR42 ;  /* 0x0000002aff067e24 */ /* 0x000fe4000f8e00ff */
[----:B------:R-:W-:Y:S01]  /*7890*/  IMAD.U32 R7, RZ, RZ, UR43 ;  /* 0x0000002bff077e24 */ /* 0x000fe2000f8e00ff */
[----:B------:R-:W2:Y:S01]  /*78a0*/  LDC.64 R8, c[0x4][R8] ;  /* 0x0100000008087b82 */ /* 0x000ea20000000a00 */
[----:B-1----:R-:W-:Y:S01]  /*78b0*/  MOV R4, UR4 ;  /* 0x0000000400047c02 */ /* 0x002fe20008000f00 */
[----:B0-----:R-:W-:-:S07]  /*78c0*/  IMAD.U32 R5, RZ, RZ, UR5 ;  /* 0x00000005ff057e24 */ /* 0x001fce000f8e00ff */
[----:B------:R-:W-:-:S07]  /*78d0*/  LEPC R20, `(.L_x_110) ;  /* 0x000000001014794e */ /* 0x000fce0000000000 */
[----:B--2---:R-:W-:Y:S05]  /*78e0*/  CALL.ABS.NOINC R8 ;  /* 0x0000000008007343 */ /* 0x004fea0003c00000 */
.L_x_110:
[----:B------:R-:W-:Y:S05]  /*78f0*/  BSYNC.RECONVERGENT B6 ;  /* 0x0000000000067941 */ /* 0x000fea0003800200 */
.L_x_109:
[----:B------:R0:W5:Y:S01]  /*7900*/  LDL R26, [R18+0xc] ;  /* 0x00000c00121a7983 */ /* 0x0001620000100800 */
[----:B------:R-:W-:Y:S01]  /*7910*/  ISETP.NE.AND P0, PT, R2, 0x23e, PT ;  /* 0x0000023e0200780c */ /* 0x000fe20003f05270 */
[----:B------:R-:W-:-:S12]  /*7920*/  BSSY.RECONVERGENT B6, `(.L_x_111) ;  /* 0x000000c000067945 */ /* 0x000fd80003800200 */
[----:B0-----:R-:W-:Y:S05]  /*7930*/  @P0 BRA `(.L_x_112) ;  /* 0x0000000000280947 */ /* 0x001fea0003800000 */
[----:B------:R-:W-:Y:S01]  /*7940*/  MOV R8, 0x0 ;  /* 0x0000000000087802 */ /* 0x000fe20000000f00 */
[----:B-----5:R0:W-:Y:S01]  /*7950*/  STL [R1+0x1e0], R26 ;  /* 0x0001e01a01007387 */ /* 0x0201e20000100800 */
        /* <DEDUP_REMOVED lines=8> */
.L_x_112:
[----:B------:R-:W-:Y:S05]  /*79e0*/  BSYNC.RECONVERGENT B6 ;  /* 0x0000000000067941 */ /* 0x000fea0003800200 */
.L_x_111:
[----:B------:R-:W2:Y:S01]  /*79f0*/  LDL R0, [R18+0x10] ;  /* 0x0000100012007983 */ /* 0x000ea20000100800 */
[----:B------:R-:W-:Y:S01]  /*7a00*/  ISETP.NE.AND P0, PT, R2, 0x23e, PT ;  /* 0x0000023e0200780c */ /* 0x000fe20003f05270 */
[C---:B------:R-:W-:Y:S01]  /*7a10*/  VIADD R3, R22.reuse, 0x8 ;  /* 0x0000000816037836 */ /* 0x040fe20000000000 */
[----:B------:R-:W-:Y:S01]  /*7a20*/  IADD3 R5, PT, PT, R22, 0x6, RZ ;  /* 0x0000000616057810 */ /* 0x000fe20007ffe0ff */
[----:B------:R-:W-:Y:S03]  /*7a30*/  BSSY.RECONVERGENT B6, `(.L_x_113) ;  /* 0x000000f000067945 */ /* 0x000fe60003800200 */
[----:B-----5:R-:W-:Y:S02]  /*7a40*/  SHF.L.U32 R5, R26, R5, RZ ;  /* 0x000000051a057219 */ /* 0x020fe400000006ff */
[----:B--2---:R-:W-:-:S04]  /*7a50*/  SHF.L.U32 R4, R0, R3, RZ ;  /* 0x0000000300047219 */ /* 0x004fc800000006ff */
[----:B------:R-:W-:Y:S01]  /*7a60*/  LOP3.LUT R17, R4, R17, R5, 0xfe, !PT ;  /* 0x0000001104117212 */ /* 0x000fe200078efe05 */
[----:B------:R-:W-:Y:S06]  /*7a70*/  @P0 BRA `(.L_x_114) ;  /* 0x0000000000280947 */ /* 0x000fec0003800000 */
[----:B------:R-:W-:Y:S01]  /*7a80*/  MOV R8, 0x0 ;  /* 0x0000000000087802 */ /* 0x000fe20000000f00 */
[----:B------:R0:W-:Y:S01]  /*7a90*/  STL [R1+0x1e0], R0 ;  /* 0x0001e00001007387 */ /* 0x0001e20000100800 */
[----:B------:R-:W1:Y:S01]  /*7aa0*/  LDCU.64 UR4, c[0x4][0x8] ;  /* 0x01000100ff0477ac */ /* 0x000e620008000a00 */
[----:B------:R-:W-:Y:S01]  /*7ab0*/  MOV R6, UR42 ;  /* 0x0000002a00067c02 */ /* 0x000fe20008000f00 */
[----:B------:R-:W-:Y:S02]  /*7ac0*/  IMAD.U32 R7, RZ, RZ, UR43 ;  /* 0x0000002bff077e24 */ /* 0x000fe4000f8e00ff */
[----:B------:R-:W2:Y:S01]  /*7ad0*/  LDC.64 R8, c[0x4][R8] ;  /* 0x0100000008087b82 */ /* 0x000ea20000000a00 */
[----:B-1----:R-:W-:Y:S02]  /*7ae0*/  IMAD.U32 R4, RZ, RZ, UR4 ;  /* 0x00000004ff047e24 */ /* 0x002fe4000f8e00ff */
[----:B0-----:R-:W-:-:S07]  /*7af0*/  IMAD.U32 R5, RZ, RZ, UR5 ;  /* 0x00000005ff057e24 */ /* 0x001fce000f8e00ff */
[----:B------:R-:W-:-:S07]  /*7b00*/  LEPC R20, `(.L_x_114) ;  /* 0x000000001014794e */ /* 0x000fce0000000000 */
[----:B--2---:R-:W-:Y:S05]  /*7b10*/  CALL.ABS.NOINC R8 ;  /* 0x0000000008007343 */ /* 0x004fea0003c00000 */
.L_x_114:
[----:B------:R-:W-:Y:S05]  /*7b20*/  BSYNC.RECONVERGENT B6 ;  /* 0x0000000000067941 */ /* 0x000fea0003800200 */
.L_x_113:
[----:B------:R0:W5:Y:S01]  /*7b30*/  LDL R26, [R18+0x14] ;  /* 0x00001400121a7983 */ /* 0x0001620000100800 */
[----:B------:R-:W-:Y:S01]  /*7b40*/  ISETP.NE.AND P0, PT, R2, 0x23e, PT ;  /* 0x0000023e0200780c */ /* 0x000fe20003f05270 */
[----:B------:R-:W-:-:S12]  /*7b50*/  BSSY.RECONVERGENT B6, `(.L_x_115) ;  /* 0x000000c000067945 */ /* 0x000fd80003800200 */
[----:B0-----:R-:W-:Y:S05]  /*7b60*/  @P0 BRA `(.L_x_116) ;  /* 0x0000000000280947 */ /* 0x001fea0003800000 */
[----:B------:R-:W-:Y:S01]  /*7b70*/  MOV R8, 0x0 ;  /* 0x0000000000087802 */ /* 0x000fe20000000f00 */
[----:B-----5:R0:W-:Y:S01]  /*7b80*/  STL [R1+0x1e0], R26 ;  /* 0x0001e01a01007387 */ /* 0x0201e20000100800 */
        /* <DEDUP_REMOVED lines=8> */
.L_x_116:
[----:B------:R-:W-:Y:S05]  /*7c10*/  BSYNC.RECONVERGENT B6 ;  /* 0x0000000000067941 */ /* 0x000fea0003800200 */
.L_x_115:
[----:B------:R-:W2:Y:S01]  /*7c20*/  LDL R0, [R18+0x18] ;  /* 0x0000180012007983 */ /* 0x000ea20000100800 */
[----:B------:R-:W-:Y:S01]  /*7c30*/  ISETP.NE.AND P0, PT, R2, 0x23e, PT ;  /* 0x0000023e0200780c */ /* 0x000fe20003f05270 */
[C---:B------:R-:W-:Y:S01]  /*7c40*/  VIADD R5, R22.reuse, 0xa ;  /* 0x0000000a16057836 */ /* 0x040fe20000000000 */
[----:B------:R-:W-:Y:S01]  /*7c50*/  BSSY.RECONVERGENT B6, `(.L_x_117) ;  /* 0x0000010000067945 */ /* 0x000fe20003800200 */
[----:B------:R-:W-:-:S03]  /*7c60*/  VIADD R3, R22, 0xc ;  /* 0x0000000c16037836 */ /* 0x000fc60000000000 */
[----:B-----5:R-:W-:Y:S02]  /*7c70*/  SHF.L.U32 R5, R26, R5, RZ ;  /* 0x000000051a057219 */ /* 0x020fe400000006ff */
[----:B--2---:R-:W-:-:S04]  /*7c80*/  SHF.L.U32 R4, R0, R3, RZ ;  /* 0x0000000300047219 */ /* 0x004fc800000006ff */
        /* <DEDUP_REMOVED lines=12> */
.L_x_118:
[----:B------:R-:W-:Y:S05]  /*7d50*/  BSYNC.RECONVERGENT B6 ;  /* 0x0000000000067941 */ /* 0x000fea0003800200 */
.L_x_117:
        /* <DEDUP_REMOVED lines=14> */
.L_x_120:
[----:B------:R-:W-:Y:S05]  /*7e40*/  BSYNC.RECONVERGENT B6 ;  /* 0x0000000000067941 */ /* 0x000fea0003800200 */
.L_x_119:
        /* <DEDUP_REMOVED lines=19> */
.L_x_122:
[----:B------:R-:W-:Y:S05]  /*7f80*/  BSYNC.RECONVERGENT B6 ;  /* 0x0000000000067941 */ /* 0x000fea0003800200 */
.L_x_121:
        /* <DEDUP_REMOVED lines=14> */
.L_x_124:
[----:B------:R-:W-:Y:S05]  /*8070*/  BSYNC.RECONVERGENT B6 ;  /* 0x0000000000067941 */ /* 0x000fea0003800200 */
.L_x_123:
        /* <DEDUP_REMOVED lines=19> */
.L_x_126:
[----:B------:R-:W-:Y:S05]  /*81b0*/  BSYNC.RECONVERGENT B6 ;  /* 0x0000000000067941 */ /* 0x000fea0003800200 */
.L_x_125:
        /* <DEDUP_REMOVED lines=14> */
.L_x_128:
[----:B------:R-:W-:Y:S05]  /*82a0*/  BSYNC.RECONVERGENT B6 ;  /* 0x0000000000067941 */ /* 0x000fea0003800200 */
.L_x_127:
        /* <DEDUP_REMOVED lines=19> */
.L_x_130:
[----:B------:R-:W-:Y:S05]  /*83e0*/  BSYNC.RECONVERGENT B6 ;  /* 0x0000000000067941 */ /* 0x000fea0003800200 */
.L_x_129:
        /* <DEDUP_REMOVED lines=14> */
.L_x_132:
[----:B------:R-:W-:Y:S05]  /*84d0*/  BSYNC.RECONVERGENT B6 ;  /* 0x0000000000067941 */ /* 0x000fea0003800200 */
.L_x_131:
        /* <DEDUP_REMOVED lines=19> */
.L_x_134:
[----:B------:R-:W-:Y:S05]  /*8610*/  BSYNC.RECONVERGENT B6 ;  /* 0x0000000000067941 */ /* 0x000fea0003800200 */
.L_x_133:
[----:B------:R-:W2:Y:S01]  /*8620*/  LDL R18, [R18+0x3c] ;  /* 0x00003c0012127983 */ /* 0x000ea20000100800 */
[----:B------:R-:W-:Y:S01]  /*8630*/  ISETP.NE.AND P0, PT, R2, 0x23e, PT ;  /* 0x0000023e0200780c */ /* 0x000fe20003f05270 */
[----:B------:R-:W-:Y:S01]  /*8640*/  BSSY.RECONVERGENT B6, `(.L_x_135) ;  /* 0x0000010000067945 */ /* 0x000fe20003800200 */
[C---:B------:R-:W-:Y:S01]  /*8650*/  IADD3 R3, PT, PT, R22.reuse, 0x1e, RZ ;  /* 0x0000001e16037810 */ /* 0x040fe20007ffe0ff */
[----:B------:R-:W-:-:S03]  /*8660*/  VIADD R22, R22, 0x20 ;  /* 0x0000002016167836 */ /* 0x000fc60000000000 */
[----:B--2---:R-:W-:-:S04]  /*8670*/  SHF.L.U32 R3, R18, R3, RZ ;  /* 0x0000000312037219 */ /* 0x004fc800000006ff */
[----:B------:R-:W-:-:S03]  /*8680*/  LOP3.LUT R17, R16, R17, R3, 0xfe, !PT ;  /* 0x0000001110117212 */ /* 0x000fc600078efe03 */
[----:B------:R-:W-:Y:S05]  /*8690*/  @P0 BRA `(.L_x_136) ;  /* 0x0000000000280947 */ /* 0x000fea0003800000 */
[----:B------:R-:W-:Y:S01]  /*86a0*/  MOV R0, 0x0 ;  /* 0x0000000000007802 */ /* 0x000fe20000000f00 */
[----:B------:R0:W-:Y:S01]  /*86b0*/  STL [R1+0x1e0], R18 ;  /* 0x0001e01201007387 */ /* 0x0001e20000100800 */
[----:B------:R-:W1:Y:S01]  /*86c0*/  LDCU.64 UR4, c[0x4][0x8] ;  /* 0x01000100ff0477ac */ /* 0x000e620008000a00 */
[----:B------:R-:W-:Y:S01]  /*86d0*/  MOV R6, UR42 ;  /* 0x0000002a00067c02 */ /* 0x000fe20008000f00 */
[----:B------:R0:W2:Y:S01]  /*86e0*/  LDC.64 R8, c[0x4][R0] ;  /* 0x0100000000087b82 */ /* 0x0000a20000000a00 */
[----:B------:R-:W-:Y:S02]  /*86f0*/  IMAD.U32 R7, RZ, RZ, UR43 ;  /* 0x0000002bff077e24 */ /* 0x000fe4000f8e00ff */
[----:B-1----:R-:W-:Y:S02]  /*8700*/  IMAD.U32 R4, RZ, RZ, UR4 ;  /* 0x00000004ff047e24 */ /* 0x002fe4000f8e00ff */
[----:B0-----:R-:W-:-:S07]  /*8710*/  IMAD.U32 R5, RZ, RZ, UR5 ;  /* 0x00000005ff057e24 */ /* 0x001fce000f8e00ff */
[----:B------:R-:W-:-:S07]  /*8720*/  LEPC R20, `(.L_x_136) ;  /* 0x000000001014794e */ /* 0x000fce0000000000 */
[----:B--2---:R-:W-:Y:S05]  /*8730*/  CALL.ABS.NOINC R8 ;  /* 0x0000000008007343 */ /* 0x004fea0003c00000 */
.L_x_136:
[----:B------:R-:W-:Y:S05]  /*8740*/  BSYNC.RECONVERGENT B6 ;  /* 0x0000000000067941 */ /* 0x000fea0003800200 */
.L_x_135:
[----:B------:R-:W-:-:S13]  /*8750*/  ISETP.NE.AND P6, PT, R23, RZ, PT ;  /* 0x000000ff1700720c */ /* 0x000fda0003fc5270 */
[----:B------:R-:W-:Y:S05]  /*8760*/  @P6 BRA `(.L_x_137) ;  /* 0xffffffec008c6947 */ /* 0x000fea000383ffff */
[----:B------:R-:W-:Y:S05]  /*8770*/  BSYNC.RECONVERGENT B7 ;  /* 0x0000000000077941 */ /* 0x000fea0003800200 */
.L_x_104:
[----:B------:R-:W-:Y:S01]  /*8780*/  UISETP.NE.AND UP0, UPT, UR41, URZ, UPT ;  /* 0x000000ff2900728c */ /* 0x000fe2000bf05270 */
[----:B------:R-:W-:Y:S08]  /*8790*/  BSSY.RECONVERGENT B7, `(.L_x_103) ;  /* 0x000011a000077945 */ /* 0x000ff00003800200 */
[----:B------:R-:W-:Y:S05]  /*87a0*/  BRA.U !UP0, `(.L_x_138) ;  /* 0x0000001108607547 */ /* 0x000fea000b800000 */
[----:B------:R-:W5:Y:S01]  /*87b0*/  LDC R19, c[0x0][0x388] ;  /* 0x0000e200ff137b82 */ /* 0x000f620000000800 */
[----:B------:R-:W-:Y:S01]  /*87c0*/  UISETP.GE.U32.AND UP0, UPT, UR41, 0x8, UPT ;  /* 0x000000082900788c */ /* 0x000fe2000bf06070 */
[----:B-----5:R-:W-:-:S08]  /*87d0*/  LOP3.LUT R19, R19, 0x7, RZ, 0xc0, !PT ;  /* 0x0000000713137812 */ /* 0x020fd000078ec0ff */
[----:B------:R-:W-:Y:S05]  /*87e0*/  BRA.U !UP0, `(.L_x_139) ;  /* 0x0000000908787547 */ /* 0x000fea000b800000 */
[----:B------:R-:W-:-:S05]  /*87f0*/  LEA R18, R24, UR39, 0x2 ;  /* 0x0000002718127c11 */ /* 0x000fca000f8e10ff */
[----:B------:R0:W5:Y:S01]  /*8800*/  LDL R16, [R18] ;  /* 0x0000000012107983 */ /* 0x0001620000100800 */
[----:B------:R-:W-:Y:S01]  /*8810*/  ISETP.NE.AND P0, PT, R2, 0x23e, PT ;  /* 0x0000023e0200780c */ /* 0x000fe20003f05270 */
[----:B------:R-:W-:-:S12]  /*8820*/  BSSY.RECONVERGENT B6, `(.L_x_140) ;  /* 0x000000e000067945 */ /* 0x000fd80003800200 */
[----:B0-----:R-:W-:Y:S05]  /*8830*/  @P0 BRA `(.L_x_141) ;  /* 0x0000000000300947 */ /* 0x001fea0003800000 */
[----:B-12---:R-:W-:Y:S01]  /*8840*/  MOV R8, 0x0 ;  /* 0x0000000000087802 */ /* 0x006fe20000000f00 */
[----:B-----5:R0:W-:Y:S01]  /*8850*/  STL [R1+0x1e0], R16 ;  /* 0x0001e01001007387 */ /* 0x0201e20000100800 */
[----:B------:R-:W3:Y:S04]  /*8860*/  LDCU.64 UR6, c[0x4][0x8] ;  /* 0x01000100ff0677ac */ /* 0x000ee80008000a00 */
[----:B------:R-:W1:Y:S01]  /*8870*/  LDC.64 R8, c[0x4][R8] ;  /* 0x0100000008087b82 */ /* 0x000e620000000a00 */
[----:B------:R-:W-:-:S04]  /*8880*/  UIADD3 UR4, UP0, UPT, UR38, 0x1e0, URZ ;  /* 0x000001e026047890 */ /* 0x000fc8000ff1e0ff */
[----:B------:R-:W-:Y:S02]  /*8890*/  UIADD3.X UR5, UPT, UPT, URZ, UR40, URZ, UP0, !UPT ;  /* 0x00000028ff057290 */ /* 0x000fe400087fe4ff */
[----:B------:R-:W-:-:S04]  /*88a0*/  MOV R6, UR4 ;  /* 0x0000000400067c02 */ /* 0x000fc80008000f00 */
[----:B------:R-:W-:Y:S02]  /*88b0*/  IMAD.U32 R7, RZ, RZ, UR5 ;  /* 0x00000005ff077e24 */ /* 0x000fe4000f8e00ff */
[----:B---34-:R-:W-:Y:S02]  /*88c0*/  IMAD.U32 R4, RZ, RZ, UR6 ;  /* 0x00000006ff047e24 */ /* 0x018fe4000f8e00ff */
[----:B0-----:R-:W-:-:S07]  /*88d0*/  IMAD.U32 R5, RZ, RZ, UR7 ;  /* 0x00000007ff057e24 */ /* 0x001fce000f8e00ff */
[----:B------:R-:W-:-:S07]  /*88e0*/  LEPC R20, `(.L_x_141) ;  /* 0x000000001014794e */ /* 0x000fce0000000000 */
[----:B-1----:R-:W-:Y:S05]  /*88f0*/  CALL.ABS.NOINC R8 ;  /* 0x0000000008007343 */ /* 0x002fea0003c00000 */
.L_x_141:
[----:B------:R-:W-:Y:S05]  /*8900*/  BSYNC.RECONVERGENT B6 ;  /* 0x0000000000067941 */ /* 0x000fea0003800200 */
.L_x_140:
[----:B------:R0:W5:Y:S01]  /*8910*/  LDL R26, [R18+0x4] ;  /* 0x00000400121a7983 */ /* 0x0001620000100800 */
        /* <DEDUP_REMOVED lines=15> */
.L_x_143:
[----:B------:R-:W-:Y:S05]  /*8a10*/  BSYNC.RECONVERGENT B6 ;  /* 0x0000000000067941 */ /* 0x000fea0003800200 */
.L_x_142:
[----:B------:R-:W2:Y:S01]  /*8a20*/  LDL R0, [R18+0x8] ;  /* 0x0000080012007983 */ /* 0x000ea20000100800 */
[----:B------:R-:W-:Y:S01]  /*8a30*/  ISETP.NE.AND P0, PT, R2, 0x23e, PT ;  /* 0x0000023e0200780c */ /* 0x000fe20003f05270 */
[----:B-1234-:R-:W-:Y:S01]  /*8a40*/  VIADD R5, R22, 0x2 ;  /* 0x0000000216057836 */ /* 0x01efe20000000000 */
[----:B-----5:R-:W-:Y:S01]  /*8a50*/  SHF.L.U32 R16, R16, R22, RZ ;  /* 0x0000001610107219 */ /* 0x020fe200000006ff */
[----:B------:R-:W-:Y:S01]  /*8a60*/  VIADD R3, R22, 0x4 ;  /* 0x0000000416037836 */ /* 0x000fe20000000000 */
[----:B------:R-:W-:Y:S02]  /*8a70*/  BSSY.RECONVERGENT B6, `(.L_x_144) ;  /* 0x0000011000067945 */ /* 0x000fe40003800200 */
[----:B------:R-:W-:Y:S02]  /*8a80*/  SHF.L.U32 R5, R26, R5, RZ ;  /* 0x000000051a057219 */ /* 0x000fe400000006ff */
[----:B------:R-:W-:-:S04]  /*8a90*/  SHF.L.U32 R3, R0, R3, RZ ;  /* 0x0000000300037219 */ /* 0x000fc800000006ff */
[----:B------:R-:W-:Y:S01]  /*8aa0*/  LOP3.LUT R16, R3, R16, R5, 0xfe, !PT ;  /* 0x0000001003107212 */ /* 0x000fe200078efe05 */
[----:B------:R-:W-:Y:S06]  /*8ab0*/  @P0 BRA `(.L_x_145) ;  /* 0x0000000000300947 */ /* 0x000fec0003800000 */
[----:B------:R-:W-:Y:S01]  /*8ac0*/  MOV R8, 0x0 ;  /* 0x0000000000087802 */ /* 0x000fe20000000f00 */
[----:B------:R0:W-:Y:S01]  /*8ad0*/  STL [R1+0x1e0], R0 ;  /* 0x0001e00001007387 */ /* 0x0001e20000100800 */
[----:B------:R-:W1:Y:S04]  /*8ae0*/  LDCU.64 UR6, c[0x4][0x8] ;  /* 0x01000100ff0677ac */ /* 0x000e680008000a00 */
[----:B------:R-:W2:Y:S01]  /*8af0*/  LDC.64 R8, c[0x4][R8] ;  /* 0x0100000008087b82 */ /* 0x000ea20000000a00 */
[----:B------:R-:W-:-:S04]  /*8b00*/  UIADD3 UR4, UP0, UPT, UR38, 0x1e0, URZ ;  /* 0x000001e026047890 */ /* 0x000fc8000ff1e0ff */
[----:B------:R-:W-:Y:S02]  /*8b10*/  UIADD3.X UR5, UPT, UPT, URZ, UR40, URZ, UP0, !UPT ;  /* 0x00000028ff057290 */ /* 0x000fe400087fe4ff */
[----:B------:R-:W-:-:S04]  /*8b20*/  IMAD.U32 R6, RZ, RZ, UR4 ;  /* 0x00000004ff067e24 */ /* 0x000fc8000f8e00ff */
[----:B------:R-:W-:Y:S01]  /*8b30*/  IMAD.U32 R7, RZ, RZ, UR5 ;  /* 0x00000005ff077e24 */ /* 0x000fe2000f8e00ff */
[----:B-1----:R-:W-:Y:S01]  /*8b40*/  MOV R4, UR6 ;  /* 0x0000000600047c02 */ /* 0x002fe20008000f00 */
[----:B0-----:R-:W-:-:S07]  /*8b50*/  IMAD.U32 R5, RZ, RZ, UR7 ;  /* 0x00000007ff057e24 */ /* 0x001fce000f8e00ff */
[----:B------:R-:W-:-:S07]  /*8b60*/  LEPC R20, `(.L_x_145) ;  /* 0x000000001014794e */ /* 0x000fce0000000000 */
[----:B--2---:R-:W-:Y:S05]  /*8b70*/  CALL.ABS.NOINC R8 ;  /* 0x0000000008007343 */ /* 0x004fea0003c00000 */
.L_x_145:
[----:B------:R-:W-:Y:S05]  /*8b80*/  BSYNC.RECONVERGENT B6 ;  /* 0x0000000000067941 */ /* 0x000fea0003800200 */
.L_x_144:
[----:B------:R0:W5:Y:S01]  /*8b90*/  LDL R26, [R18+0xc] ;  /* 0x00000c00121a7983 */ /* 0x0001620000100800 */
[----:B------:R-:W-:Y:S01]  /*8ba0*/  ISETP.NE.AND P0, PT, R2, 0x23e, PT ;  /* 0x0000023e0200780c */ /* 0x000fe20003f05270 */
[----:B------:R-:W-:-:S12]  /*8bb0*/  BSSY.RECONVERGENT B6, `(.L_x_146) ;  /* 0x000000e000067945 */ /* 0x000fd80003800200 */
[----:B0-----:R-:W-:Y:S05]  /*8bc0*/  @P0 BRA `(.L_x_147) ;  /* 0x0000000000300947 */ /* 0x001fea0003800000 */
[----:B------:R-:W-:Y:S01]  /*8bd0*/  MOV R8, 0x0 ;  /* 0x0000000000087802 */ /* 0x000fe20000000f00 */
[----:B-----5:R0:W-:Y:S01]  /*8be0*/  STL [R1+0x1e0], R26 ;  /* 0x0001e01a01007387 */ /* 0x0201e20000100800 */
        /* <DEDUP_REMOVED lines=10> */
.L_x_147:
[----:B------:R-:W-:Y:S05]  /*8c90*/  BSYNC.RECONVERGENT B6 ;  /* 0x0000000000067941 */ /* 0x000fea0003800200 */
.L_x_146:
        /* <DEDUP_REMOVED lines=15> */
[----:B------:R-:W-:-:S04]  /*8d90*/  MOV R6, UR4 ;  /* 0x0000000400067c02 */ /* 0x000fc80008000f00 */
[----:B------:R-:W-:Y:S02]  /*8da0*/  IMAD.U32 R7, RZ, RZ, UR5 ;  /* 0x00000005ff077e24 */ /* 0x000fe4000f8e00ff */
[----:B-1----:R-:W-:Y:S02]  /*8db0*/  IMAD.U32 R4, RZ, RZ, UR6 ;  /* 0x00000006ff047e24 */ /* 0x002fe4000f8e00ff */
[----:B0-----:R-:W-:-:S07]  /*8dc0*/  IMAD.U32 R5, RZ, RZ, UR7 ;  /* 0x00000007ff057e24 */ /* 0x001fce000f8e00ff */
[----:B------:R-:W-:-:S07]  /*8dd0*/  LEPC R20, `(.L_x_149) ;  /* 0x000000001014794e */ /* 0x000fce0000000000 */
[----:B--2---:R-:W-:Y:S05]  /*8de0*/  CALL.ABS.NOINC R8 ;  /* 0x0000000008007343 */ /* 0x004fea0003c00000 */
.L_x_149:
[----:B------:R-:W-:Y:S05]  /*8df0*/  BSYNC.RECONVERGENT B6 ;  /* 0x0000000000067941 */ /* 0x000fea0003800200 */
.L_x_148:
        /* <DEDUP_REMOVED lines=16> */
.L_x_151:
[----:B------:R-:W-:Y:S05]  /*8f00*/  BSYNC.RECONVERGENT B6 ;  /* 0x0000000000067941 */ /* 0x000fea0003800200 */
.L_x_150:
        /* <DEDUP_REMOVED lines=21> */
.L_x_153:
[----:B------:R-:W-:Y:S05]  /*9060*/  BSYNC.RECONVERGENT B6 ;  /* 0x0000000000067941 */ /* 0x000fea0003800200 */
.L_x_152:
[----:B------:R-:W2:Y:S01]  /*9070*/  LDL R18, [R18+0x1c] ;  /* 0x00001c0012127983 */ /* 0x000ea20000100800 */
[----:B------:R-:W-:Y:S01]  /*9080*/  ISETP.NE.AND P0, PT, R2, 0x23e, PT ;  /* 0x0000023e0200780c */ /* 0x000fe20003f05270 */
[----:B------:R-:W-:Y:S01]  /*9090*/  BSSY.RECONVERGENT B6, `(.L_x_154) ;  /* 0x0000011000067945 */ /* 0x000fe20003800200 */
[----:B------:R-:W-:-:S04]  /*90a0*/  IADD3 R3, PT, PT, R22, 0xe, RZ ;  /* 0x0000000e16037810 */ /* 0x000fc80007ffe0ff */
[----:B--2---:R-:W-:-:S04]  /*90b0*/  SHF.L.U32 R3, R18, R3, RZ ;  /* 0x0000000312037219 */ /* 0x004fc800000006ff */
[----:B------:R-:W-:-:S03]  /*90c0*/  LOP3.LUT R17, R17, R16, R3, 0xfe, !PT ;  /* 0x0000001011117212 */ /* 0x000fc600078efe03 */
[----:B------:R-:W-:Y:S05]  /*90d0*/  @P0 BRA `(.L_x_155) ;  /* 0x0000000000300947 */ /* 0x000fea0003800000 */
[----:B------:R-:W-:Y:S01]  /*90e0*/  MOV R0, 0x0 ;  /* 0x0000000000007802 */ /* 0x000fe20000000f00 */
[----:B------:R0:W-:Y:S01]  /*90f0*/  STL [R1+0x1e0], R18 ;  /* 0x0001e01201007387 */ /* 0x0001e20000100800 */
[----:B------:R-:W1:Y:S02]  /*9100*/  LDCU.64 UR6, c[0x4][0x8] ;  /* 0x01000100ff0677ac */ /* 0x000e640008000a00 */
[----:B------:R0:W2:Y:S01]  /*9110*/  LDC.64 R8, c[0x4][R0] ;  /* 0x0100000000087b82 */ /* 0x0000a20000000a00 */
[----:B------:R-:W-:-:S04]  /*9120*/  UIADD3 UR4, UP0, UPT, UR38, 0x1e0, URZ ;  /* 0x000001e026047890 */ /* 0x000fc8000ff1e0ff */
[----:B------:R-:W-:Y:S02]  /*9130*/  UIADD3.X UR5, UPT, UPT, URZ, UR40, URZ, UP0, !UPT ;  /* 0x00000028ff057290 */ /* 0x000fe400087fe4ff */
[----:B------:R-:W-:-:S04]  /*9140*/  IMAD.U32 R6, RZ, RZ, UR4 ;  /* 0x00000004ff067e24 */ /* 0x000fc8000f8e00ff */
[----:B------:R-:W-:Y:S01]  /*9150*/  MOV R7, UR5 ;  /* 0x0000000500077c02 */ /* 0x000fe20008000f00 */
[----:B-1----:R-:W-:Y:S02]  /*9160*/  IMAD.U32 R4, RZ, RZ, UR6 ;  /* 0x00000006ff047e24 */ /* 0x002fe4000f8e00ff */
[----:B0-----:R-:W-:-:S07]  /*9170*/  IMAD.U32 R5, RZ, RZ, UR7 ;  /* 0x00000007ff057e24 */ /* 0x001fce000f8e00ff */
[----:B------:R-:W-:-:S07]  /*9180*/  LEPC R20, `(.L_x_155) ;  /* 0x000000001014794e */ /* 0x000fce0000000000 */
[----:B--2---:R-:W-:Y:S05]  /*9190*/  CALL.ABS.NOINC R8 ;  /* 0x0000000008007343 */ /* 0x004fea0003c00000 */
.L_x_155:
[----:B------:R-:W-:Y:S05]  /*91a0*/  BSYNC.RECONVERGENT B6 ;  /* 0x0000000000067941 */ /* 0x000fea0003800200 */
.L_x_154:
[----:B------:R-:W-:Y:S02]  /*91b0*/  VIADD R24, R24, 0x8 ;  /* 0x0000000818187836 */ /* 0x000fe40000000000 */
[----:B------:R-:W-:-:S07]  /*91c0*/  VIADD R22, R22, 0x10 ;  /* 0x0000001016167836 */ /* 0x000fce0000000000 */
.L_x_139:
[----:B------:R-:W-:-:S13]  /*91d0*/  ISETP.NE.AND P0, PT, R19, RZ, PT ;  /* 0x000000ff1300720c */ /* 0x000fda0003f05270 */
[----:B------:R-:W-:Y:S05]  /*91e0*/  @!P0 BRA `(.L_x_138) ;  /* 0x0000000400d08947 */ /* 0x000fea0003800000 */
[----:B------:R-:W5:Y:S01]  /*91f0*/  LDC R0, c[0x0][0x388] ;  /* 0x0000e200ff007b82 */ /* 0x000f620000000800 */
[----:B------:R-:W-:Y:S02]  /*9200*/  ISETP.GE.U32.AND P0, PT, R19, 0x4, PT ;  /* 0x000000041300780c */ /* 0x000fe40003f06070 */
[----:B-----5:R-:W-:-:S11]  /*9210*/  LOP3.LUT R19, R0, 0x3, RZ, 0xc0, !PT ;  /* 0x0000000300137812 */ /* 0x020fd600078ec0ff */
[----:B------:R-:W-:Y:S05]  /*9220*/  @!P0 BRA `(.L_x_156) ;  /* 0x0000000400408947 */ /* 0x000fea0003800000 */
        /* <DEDUP_REMOVED lines=11> */
[----:B------:R-:W-:-:S04]  /*92e0*/  IMAD.U32 R6, RZ, RZ, UR4 ;  /* 0x00000004ff067e24 */ /* 0x000fc8000f8e00ff */
[----:B------:R-:W-:Y:S02]  /*92f0*/  IMAD.U32 R7, RZ, RZ, UR5 ;  /* 0x00000005ff077e24 */ /* 0x000fe4000f8e00ff */
[----:B---34-:R-:W-:Y:S01]  /*9300*/  IMAD.U32 R4, RZ, RZ, UR6 ;  /* 0x00000006ff047e24 */ /* 0x018fe2000f8e00ff */
[----:B0-----:R-:W-:-:S07]  /*9310*/  MOV R5, UR7 ;  /* 0x0000000700057c02 */ /* 0x001fce0008000f00 */
[----:B------:R-:W-:-:S07]  /*9320*/  LEPC R20, `(.L_x_158) ;  /* 0x000000001014794e */ /* 0x000fce0000000000 */
[----:B-1----:R-:W-:Y:S05]  /*9330*/  CALL.ABS.NOINC R8 ;  /* 0x0000000008007343 */ /* 0x002fea0003c00000 */
.L_x_158:
[----:B------:R-:W-:Y:S05]  /*9340*/  BSYNC.RECONVERGENT B6 ;  /* 0x0000000000067941 */ /* 0x000fea0003800200 */
.L_x_157:
        /* <DEDUP_REMOVED lines=16> */
.L_x_160:
[----:B------:R-:W-:Y:S05]  /*9450*/  BSYNC.RECONVERGENT B6 ;  /* 0x0000000000067941 */ /* 0x000fea0003800200 */
.L_x_159:
[----:B------:R-:W2:Y:S01]  /*9460*/  LDL R0, [R18+0x8] ;  /* 0x0000080012007983 */ /* 0x000ea20000100800 */
[----:B------:R-:W-:Y:S01]  /*9470*/  ISETP.NE.AND P0, PT, R2, 0x23e, PT ;  /* 0x0000023e0200780c */ /* 0x000fe20003f05270 */
[C---:B------:R-:W-:Y:S01]  /*9480*/  VIADD R3, R22.reuse, 0x2 ;  /* 0x0000000216037836 */ /* 0x040fe20000000000 */
[----:B-1234-:R-:W-:Y:S01]  /*9490*/  IADD3 R5, PT, PT, R22, 0x4, RZ ;  /* 0x0000000416057810 */ /* 0x01efe20007ffe0ff */
[----:B------:R-:W-:Y:S03]  /*94a0*/  BSSY.RECONVERGENT B6, `(.L_x_161) ;  /* 0x0000012000067945 */ /* 0x000fe60003800200 */
[----:B-----5:R-:W-:Y:S02]  /*94b0*/  SHF.L.U32 R26, R26, R3, RZ ;  /* 0x000000031a1a7219 */ /* 0x020fe400000006ff */
        /* <DEDUP_REMOVED lines=16> */
.L_x_162:
[----:B------:R-:W-:Y:S05]  /*95c0*/  BSYNC.RECONVERGENT B6 ;  /* 0x0000000000067941 */ /* 0x000fea0003800200 */
.L_x_161:
[----:B------:R-:W2:Y:S01]  /*95d0*/  LDL R18, [R18+0xc] ;  /* 0x00000c0012127983 */ /* 0x000ea20000100800 */
[----:B------:R-:W-:Y:S01]  /*95e0*/  ISETP.NE.AND P0, PT, R2, 0x23e, PT ;  /* 0x0000023e0200780c */ /* 0x000fe20003f05270 */
[----:B------:R-:W-:Y:S01]  /*95f0*/  VIADD R3, R22, 0x6 ;  /* 0x0000000616037836 */ /* 0x000fe20000000000 */
[----:B------:R-:W-:Y:S04]  /*9600*/  BSSY.RECONVERGENT B6, `(.L_x_163) ;  /* 0x0000010000067945 */ /* 0x000fe80003800200 */
        /* <DEDUP_REMOVED lines=15> */
.L_x_164:
[----:B------:R-:W-:Y:S05]  /*9700*/  BSYNC.RECONVERGENT B6 ;  /* 0x0000000000067941 */ /* 0x000fea0003800200 */
.L_x_163:
[----:B------:R-:W-:Y:S02]  /*9710*/  VIADD R24, R24, 0x4 ;  /* 0x0000000418187836 */ /* 0x000fe40000000000 */
[----:B------:R-:W-:-:S07]  /*9720*/  VIADD R22, R22, 0x8 ;  /* 0x0000000816167836 */ /* 0x000fce0000000000 */
.L_x_156:
[----:B------:R-:W-:-:S13]  /*9730*/  ISETP.NE.AND P0, PT, R19, RZ, PT ;  /* 0x000000ff1300720c */ /* 0x000fda0003f05270 */
[----:B------:R-:W-:Y:S05]  /*9740*/  @!P0 BRA `(.L_x_138) ;  /* 0x0000000000788947 */ /* 0x000fea0003800000 */
[----:B------:R-:W-:Y:S01]  /*9750*/  MOV R16, UR38 ;  /* 0x0000002600107c02 */ /* 0x000fe20008000f00 */
[----:B0-----:R-:W-:Y:S02]  /*9760*/  IMAD.MOV.U32 R3, RZ, RZ, 0x4 ;  /* 0x00000004ff037424 */ /* 0x001fe400078e00ff */
[----:B------:R-:W-:Y:S01]  /*9770*/  IMAD.MOV R19, RZ, RZ, -R19 ;  /* 0x000000ffff137224 */ /* 0x000fe200078e0a13 */
[----:B------:R-:W-:Y:S01]  /*9780*/  IADD3 R16, P0, PT, R16, 0x1e0, RZ ;  /* 0x000001e010107810 */ /* 0x000fe20007f1e0ff */
[----:B------:R-:W-:-:S04]  /*9790*/  IMAD R24, R24, R3, UR39 ;  /* 0x0000002718187e24 */ /* 0x000fc8000f8e0203 */
[----:B------:R-:W-:-:S08]  /*97a0*/  IMAD.X R18, RZ, RZ, UR40, P0 ;  /* 0x00000028ff127e24 */ /* 0x000fd000080e06ff */
.L_x_167:
[----:B------:R-:W2:Y:S01]  /*97b0*/  LDL R0, [R24] ;  /* 0x0000000018007983 */ /* 0x000ea20000100800 */
[----:B------:R-:W-:Y:S01]  /*97c0*/  ISETP.NE.AND P0, PT, R2, 0x23e, PT ;  /* 0x0000023e0200780c */ /* 0x000fe20003f05270 */
[----:B------:R-:W-:Y:S01]  /*97d0*/  BSSY.RECONVERGENT B6, `(.L_x_165) ;  /* 0x0000011000067945 */ /* 0x000fe20003800200 */
[----:B------:R-:W-:-:S04]  /*97e0*/  IADD3 R19, PT, PT, R19, 0x1, RZ ;  /* 0x0000000113137810 */ /* 0x000fc80007ffe0ff */
[----:B------:R-:W-:-:S04]  /*97f0*/  ISETP.NE.AND P1, PT, R19, RZ, PT ;  /* 0x000000ff1300720c */ /* 0x000fc80003f25270 */
[----:B------:R-:W-:Y:S02]  /*9800*/  P2R R23, PR, RZ, 0x2 ;  /* 0x00000002ff177803 */ /* 0x000fe40000000000 */
[----:B--234-:R-:W-:-:S04]  /*9810*/  SHF.L.U32 R4, R0, R22, RZ ;  /* 0x0000001600047219 */ /* 0x01cfc800000006ff */
[----:B------:R-:W-:Y:S01]  /*9820*/  LOP3.LUT R17, R4, R17, RZ, 0xfc, !PT ;  /* 0x0000001104117212 */ /* 0x000fe200078efcff */
[----:B------:R-:W-:Y:S06]  /*9830*/  @P0 BRA `(.L_x_166) ;  /* 0x0000000000280947 */ /* 0x000fec0003800000 */
[----:B-1----:R-:W-:Y:S01]  /*9840*/  MOV R8, 0x0 ;  /* 0x0000000000087802 */ /* 0x002fe20000000f00 */
[----:B------:R0:W-:Y:S01]  /*9850*/  STL [R1+0x1e0], R0 ;  /* 0x0001e00001007387 */ /* 0x0001e20000100800 */
[----:B------:R-:W1:Y:S01]  /*9860*/  LDCU.64 UR4, c[0x4][0x8] ;  /* 0x01000100ff0477ac */ /* 0x000e620008000a00 */
[----:B------:R-:W-:Y:S01]  /*9870*/  IMAD.MOV.U32 R6, RZ, RZ, R16 ;  /* 0x000000ffff067224 */ /* 0x000fe200078e0010 */
[----:B------:R-:W-:Y:S02]  /*9880*/  MOV R7, R18 ;  /* 0x0000001200077202 */ /* 0x000fe40000000f00 */
[----:B------:R-:W2:Y:S01]  /*9890*/  LDC.64 R8, c[0x4][R8] ;  /* 0x0100000008087b82 */ /* 0x000ea20000000a00 */
[----:B-1----:R-:W-:Y:S02]  /*98a0*/  IMAD.U32 R4, RZ, RZ, UR4 ;  /* 0x00000004ff047e24 */ /* 0x002fe4000f8e00ff */
[----:B0-----:R-:W-:-:S07]  /*98b0*/  IMAD.U32 R5, RZ, RZ, UR5 ;  /* 0x00000005ff057e24 */ /* 0x001fce000f8e00ff */
[----:B------:R-:W-:-:S07]  /*98c0*/  LEPC R20, `(.L_x_166) ;  /* 0x000000001014794e */ /* 0x000fce0000000000 */
[----:B--2---:R-:W-:Y:S05]  /*98d0*/  CALL.ABS.NOINC R8 ;  /* 0x0000000008007343 */ /* 0x004fea0003c00000 */
.L_x_166:
[----:B------:R-:W-:Y:S05]  /*98e0*/  BSYNC.RECONVERGENT B6 ;  /* 0x0000000000067941 */ /* 0x000fea0003800200 */
.L_x_165:
[----:B------:R-:W-:Y:S01]  /*98f0*/  ISETP.NE.AND P6, PT, R23, RZ, PT ;  /* 0x000000ff1700720c */ /* 0x000fe20003fc5270 */
[----:B------:R-:W-:Y:S02]  /*9900*/  VIADD R24, R24, 0x4 ;  /* 0x0000000418187836 */ /* 0x000fe40000000000 */
[----:B------:R-:W-:-:S10]  /*9910*/  VIADD R22, R22, 0x2 ;  /* 0x0000000216167836 */ /* 0x000fd40000000000 */
[----:B------:R-:W-:Y:S05]  /*9920*/  @P6 BRA `(.L_x_167) ;  /* 0xfffffffc00a06947 */ /* 0x000fea000383ffff */
.L_x_138:
[----:B0-----:R-:W-:Y:S05]  /*9930*/  BSYNC.RECONVERGENT B7 ;  /* 0x0000000000077941 */ /* 0x001fea0003800200 */
.L_x_103:
[----:B01234-:R-:W0:Y:S02]  /*9940*/  LDC.64 R4, c[0x0][0x390] ;  /* 0x0000e400ff047b82 */ /* 0x01fe240000000a00 */
[----:B0-----:R-:W-:-:S05]  /*9950*/  IMAD.WIDE R2, R2, 0x4, R4 ;  /* 0x0000000402027825 */ /* 0x001fca00078e0204 */
[----:B------:R-:W-:Y:S01]  /*9960*/  STG.E desc[UR36][R2.64], R17 ;  /* 0x0000001102007986 */ /* 0x000fe2000c101924 */
[----:B------:R-:W-:Y:S05]  /*9970*/  EXIT ;  /* 0x000000000000794d */ /* 0x000fea0003800000 */
.L_x_168:
[----:B------:R-:W-:-:S00]  /*9980*/  BRA `(.L_x_168) ;  /* 0xfffffffc00fc7947 */ /* 0x000fc0000383ffff */
[----:B------:R-:W-:-:S00]  /*9990*/  NOP ;  /* 0x0000000000007918 */ /* 0x000fc00000000000 */
        /* <DEDUP_REMOVED lines=14> */
.L_x_169:


//--------------------- .nv.global.init           --------------------------
	.section	.nv.global.init,"aw",@progbits
.nv.global.init:
	.type		$str,@object
	.size		$str,(.L_0 - $str)
$str:
        /*0000*/ 	.byte	0x25, 0x64, 0x20, 0x00
.L_0:


//--------------------- .nv.shared.reserved.0     --------------------------
	.section	.nv.shared.reserved.0,"aw",@nobits
	.weak		__nv_reservedSMEM_offset_0_alias
	.size		__nv_reservedSMEM_offset_0_alias, 0, 64
	.other		__nv_reservedSMEM_offset_0_alias,@"STO_CUDA_RESERVED_SHARED STV_DEFAULT"
__nv_reservedSMEM_offset_0_alias:
	.zero		0
	.zero		64


//--------------------- .nv.constant0._Z15patternBarchingPKiiiPi --------------------------
	.section	.nv.constant0._Z15patternBarchingPKiiiPi,"a",@progbits
	.sectionflags	@""
	.align	4
.nv.constant0._Z15patternBarchingPKiiiPi:
	.zero		920


//--------------------- SYMBOLS --------------------------

	.type		.nv.reservedSmem.offset0,@object
	.size		.nv.reservedSmem.offset0,0x4
	.type		vprintf,@function
